//
// Generated by NVIDIA NVVM Compiler
//
// Compiler Build ID: CL-36424714
// Cuda compilation tools, release 13.0, V13.0.88
// Based on NVVM 20.0.0
//

.version 9.0
.target sm_100
.address_size 64

	// .globl	_Z5setHPPii
.extern .shared .align 16 .b8 s[];

.visible .entry _Z5setHPPii(
	.param .u64 .ptr .align 1 _Z5setHPPii_param_0,
	.param .u32 _Z5setHPPii_param_1
)
{
	.reg .b32 	%r<3>;
	.reg .b64 	%rd<5>;

	ld.param.u64 	%rd1, [_Z5setHPPii_param_0];
	ld.param.u32 	%r1, [_Z5setHPPii_param_1];
	cvta.to.global.u64 	%rd2, %rd1;
	mov.u32 	%r2, %tid.x;
	mul.wide.u32 	%rd3, %r2, 4;
	add.s64 	%rd4, %rd2, %rd3;
	st.global.u32 	[%rd4], %r1;
	ret;

}
	// .globl	_Z12setDistancesPiS_S_
.visible .entry _Z12setDistancesPiS_S_(
	.param .u64 .ptr .align 1 _Z12setDistancesPiS_S__param_0,
	.param .u64 .ptr .align 1 _Z12setDistancesPiS_S__param_1,
	.param .u64 .ptr .align 1 _Z12setDistancesPiS_S__param_2
)
{
	.reg .b32 	%r<14>;
	.reg .b64 	%rd<15>;

	ld.param.u64 	%rd1, [_Z12setDistancesPiS_S__param_0];
	ld.param.u64 	%rd2, [_Z12setDistancesPiS_S__param_1];
	ld.param.u64 	%rd3, [_Z12setDistancesPiS_S__param_2];
	cvta.to.global.u64 	%rd4, %rd1;
	cvta.to.global.u64 	%rd5, %rd3;
	cvta.to.global.u64 	%rd6, %rd2;
	mov.u32 	%r1, %ctaid.x;
	mov.u32 	%r2, %tid.x;
	mov.u32 	%r3, %ntid.x;
	mad.lo.s32 	%r4, %r1, %r3, %r2;
	mul.wide.u32 	%rd7, %r1, 4;
	add.s64 	%rd8, %rd6, %rd7;
	ld.global.u32 	%r5, [%rd8];
	add.s64 	%rd9, %rd5, %rd7;
	ld.global.u32 	%r6, [%rd9];
	mul.wide.u32 	%rd10, %r2, 4;
	add.s64 	%rd11, %rd6, %rd10;
	ld.global.u32 	%r7, [%rd11];
	add.s64 	%rd12, %rd5, %rd10;
	ld.global.u32 	%r8, [%rd12];
	sub.s32 	%r9, %r5, %r7;
	abs.s32 	%r10, %r9;
	sub.s32 	%r11, %r6, %r8;
	abs.s32 	%r12, %r11;
	add.s32 	%r13, %r12, %r10;
	mul.wide.s32 	%rd13, %r4, 4;
	add.s64 	%rd14, %rd4, %rd13;
	st.global.u32 	[%rd14], %r13;
	bar.sync 	0;
	ret;

}
	// .globl	_Z9funBeginsPiiiS_S_S_S_S_S_S_i
.visible .entry _Z9funBeginsPiiiS_S_S_S_S_S_S_i(
	.param .u64 .ptr .align 1 _Z9funBeginsPiiiS_S_S_S_S_S_S_i_param_0,
	.param .u32 _Z9funBeginsPiiiS_S_S_S_S_S_S_i_param_1,
	.param .u32 _Z9funBeginsPiiiS_S_S_S_S_S_S_i_param_2,
	.param .u64 .ptr .align 1 _Z9funBeginsPiiiS_S_S_S_S_S_S_i_param_3,
	.param .u64 .ptr .align 1 _Z9funBeginsPiiiS_S_S_S_S_S_S_i_param_4,
	.param .u64 .ptr .align 1 _Z9funBeginsPiiiS_S_S_S_S_S_S_i_param_5,
	.param .u64 .ptr .align 1 _Z9funBeginsPiiiS_S_S_S_S_S_S_i_param_6,
	.param .u64 .ptr .align 1 _Z9funBeginsPiiiS_S_S_S_S_S_S_i_param_7,
	.param .u64 .ptr .align 1 _Z9funBeginsPiiiS_S_S_S_S_S_S_i_param_8,
	.param .u64 .ptr .align 1 _Z9funBeginsPiiiS_S_S_S_S_S_S_i_param_9,
	.param .u32 _Z9funBeginsPiiiS_S_S_S_S_S_S_i_param_10
)
{
	.reg .pred 	%p<22>;
	.reg .b32 	%r<53>;
	.reg .b64 	%rd<36>;

	ld.param.u64 	%rd7, [_Z9funBeginsPiiiS_S_S_S_S_S_S_i_param_0];
	ld.param.u32 	%r21, [_Z9funBeginsPiiiS_S_S_S_S_S_S_i_param_1];
	ld.param.u32 	%r22, [_Z9funBeginsPiiiS_S_S_S_S_S_S_i_param_2];
	ld.param.u64 	%rd8, [_Z9funBeginsPiiiS_S_S_S_S_S_S_i_param_3];
	ld.param.u64 	%rd9, [_Z9funBeginsPiiiS_S_S_S_S_S_S_i_param_4];
	ld.param.u64 	%rd10, [_Z9funBeginsPiiiS_S_S_S_S_S_S_i_param_5];
	ld.param.u64 	%rd11, [_Z9funBeginsPiiiS_S_S_S_S_S_S_i_param_8];
	ld.param.u64 	%rd12, [_Z9funBeginsPiiiS_S_S_S_S_S_S_i_param_9];
	ld.param.u32 	%r23, [_Z9funBeginsPiiiS_S_S_S_S_S_S_i_param_10];
	cvta.to.global.u64 	%rd1, %rd12;
	cvta.to.global.u64 	%rd2, %rd11;
	cvta.to.global.u64 	%rd3, %rd10;
	cvta.to.global.u64 	%rd4, %rd9;
	cvta.to.global.u64 	%rd5, %rd8;
	cvta.to.global.u64 	%rd6, %rd7;
	mov.u32 	%r1, %ctaid.x;
	mul.wide.u32 	%rd13, %r1, 4;
	add.s64 	%rd14, %rd6, %rd13;
	ld.global.u32 	%r24, [%rd14];
	setp.ne.s32 	%p1, %r24, 1;
	@%p1 bra 	$L__BB2_18;
	add.s32 	%r25, %r22, %r1;
	rem.s32 	%r26, %r25, %r21;
	add.s64 	%rd16, %rd5, %rd13;
	ld.global.u32 	%r2, [%rd16];
	add.s64 	%rd17, %rd4, %rd13;
	ld.global.u32 	%r3, [%rd17];
	mul.wide.s32 	%rd18, %r26, 4;
	add.s64 	%rd19, %rd5, %rd18;
	ld.global.u32 	%r27, [%rd19];
	add.s64 	%rd20, %rd4, %rd18;
	ld.global.u32 	%r28, [%rd20];
	sub.s32 	%r4, %r28, %r3;
	sub.s32 	%r5, %r27, %r2;
	mov.u32 	%r6, %tid.x;
	setp.eq.s32 	%p2, %r6, %r1;
	@%p2 bra 	$L__BB2_17;
	mul.wide.u32 	%rd21, %r6, 4;
	add.s64 	%rd22, %rd6, %rd21;
	ld.global.u32 	%r29, [%rd22];
	setp.ne.s32 	%p3, %r29, 1;
	@%p3 bra 	$L__BB2_17;
	add.s64 	%rd24, %rd5, %rd21;
	ld.global.u32 	%r30, [%rd24];
	add.s64 	%rd25, %rd4, %rd21;
	ld.global.u32 	%r32, [%rd25];
	sub.s32 	%r7, %r32, %r3;
	sub.s32 	%r8, %r30, %r2;
	setp.eq.s32 	%p4, %r5, 0;
	setp.eq.s32 	%p5, %r4, 0;
	or.pred  	%p6, %p4, %p5;
	setp.eq.s32 	%p7, %r8, 0;
	or.pred  	%p8, %p6, %p7;
	setp.eq.s32 	%p9, %r7, 0;
	or.pred  	%p10, %p8, %p9;
	@%p10 bra 	$L__BB2_10;
	abs.s32 	%r50, %r5;
	abs.s32 	%r49, %r4;
$L__BB2_5:
	mov.u32 	%r11, %r49;
	rem.s32 	%r49, %r50, %r11;
	setp.ne.s32 	%p17, %r49, 0;
	mov.u32 	%r50, %r11;
	@%p17 bra 	$L__BB2_5;
	div.s32 	%r14, %r5, %r11;
	div.s32 	%r15, %r4, %r11;
	abs.s32 	%r52, %r8;
	abs.s32 	%r51, %r7;
$L__BB2_7:
	mov.u32 	%r18, %r51;
	rem.s32 	%r51, %r52, %r18;
	setp.ne.s32 	%p18, %r51, 0;
	mov.u32 	%r52, %r18;
	@%p18 bra 	$L__BB2_7;
	div.s32 	%r43, %r8, %r18;
	div.s32 	%r44, %r7, %r18;
	setp.ne.s32 	%p19, %r14, %r43;
	setp.ne.s32 	%p20, %r15, %r44;
	or.pred  	%p21, %p19, %p20;
	@%p21 bra 	$L__BB2_17;
	mad.lo.s32 	%r46, %r21, %r1, %r6;
	mul.wide.s32 	%rd31, %r46, 4;
	add.s64 	%rd32, %rd3, %rd31;
	ld.global.u32 	%r47, [%rd32];
	mad.lo.s32 	%r48, %r23, %r1, %r6;
	mul.wide.s32 	%rd33, %r48, 4;
	add.s64 	%rd34, %rd2, %rd33;
	st.global.u32 	[%rd34], %r47;
	add.s64 	%rd35, %rd1, %rd33;
	st.global.u32 	[%rd35], %r6;
	bra.uni 	$L__BB2_17;
$L__BB2_10:
	or.b32  	%r34, %r5, %r8;
	setp.eq.s32 	%p11, %r34, 0;
	@%p11 bra 	$L__BB2_12;
	or.b32  	%r35, %r4, %r7;
	setp.ne.s32 	%p12, %r35, 0;
	@%p12 bra 	$L__BB2_17;
$L__BB2_12:
	min.s32 	%r36, %r5, %r8;
	setp.gt.s32 	%p13, %r36, 0;
	@%p13 bra 	$L__BB2_16;
	and.b32  	%r37, %r5, %r8;
	setp.lt.s32 	%p14, %r37, 0;
	@%p14 bra 	$L__BB2_16;
	and.b32  	%r38, %r4, %r7;
	setp.lt.s32 	%p15, %r38, 0;
	@%p15 bra 	$L__BB2_16;
	min.s32 	%r39, %r4, %r7;
	setp.lt.s32 	%p16, %r39, 1;
	@%p16 bra 	$L__BB2_17;
$L__BB2_16:
	mad.lo.s32 	%r40, %r21, %r1, %r6;
	mul.wide.s32 	%rd26, %r40, 4;
	add.s64 	%rd27, %rd3, %rd26;
	ld.global.u32 	%r41, [%rd27];
	mad.lo.s32 	%r42, %r23, %r1, %r6;
	mul.wide.s32 	%rd28, %r42, 4;
	add.s64 	%rd29, %rd2, %rd28;
	st.global.u32 	[%rd29], %r41;
	add.s64 	%rd30, %rd1, %rd28;
	st.global.u32 	[%rd30], %r6;
$L__BB2_17:
	bar.sync 	0;
$L__BB2_18:
	ret;

}
	// .globl	_Z10setMinDistPi
.visible .entry _Z10setMinDistPi(
	.param .u64 .ptr .align 1 _Z10setMinDistPi_param_0
)
{
	.reg .b32 	%r<6>;
	.reg .b64 	%rd<5>;

	ld.param.u64 	%rd1, [_Z10setMinDistPi_param_0];
	cvta.to.global.u64 	%rd2, %rd1;
	mov.u32 	%r1, %ntid.x;
	mov.u32 	%r2, %ctaid.x;
	mov.u32 	%r3, %tid.x;
	mad.lo.s32 	%r4, %r1, %r2, %r3;
	mul.wide.s32 	%rd3, %r4, 4;
	add.s64 	%rd4, %rd2, %rd3;
	mov.b32 	%r5, 2147483647;
	st.global.u32 	[%rd4], %r5;
	ret;

}
	// .globl	_Z11setMinEnemyPi
.visible .entry _Z11setMinEnemyPi(
	.param .u64 .ptr .align 1 _Z11setMinEnemyPi_param_0
)
{
	.reg .b32 	%r<6>;
	.reg .b64 	%rd<5>;

	ld.param.u64 	%rd1, [_Z11setMinEnemyPi_param_0];
	cvta.to.global.u64 	%rd2, %rd1;
	mov.u32 	%r1, %ntid.x;
	mov.u32 	%r2, %ctaid.x;
	mov.u32 	%r3, %tid.x;
	mad.lo.s32 	%r4, %r1, %r2, %r3;
	mul.wide.s32 	%rd3, %r4, 4;
	add.s64 	%rd4, %rd2, %rd3;
	mov.b32 	%r5, -1;
	st.global.u32 	[%rd4], %r5;
	ret;

}
	// .globl	_Z15minRowWithIndexPiS_S_iii
.visible .entry _Z15minRowWithIndexPiS_S_iii(
	.param .u64 .ptr .align 1 _Z15minRowWithIndexPiS_S_iii_param_0,
	.param .u64 .ptr .align 1 _Z15minRowWithIndexPiS_S_iii_param_1,
	.param .u64 .ptr .align 1 _Z15minRowWithIndexPiS_S_iii_param_2,
	.param .u32 _Z15minRowWithIndexPiS_S_iii_param_3,
	.param .u32 _Z15minRowWithIndexPiS_S_iii_param_4,
	.param .u32 _Z15minRowWithIndexPiS_S_iii_param_5
)
{
	.reg .pred 	%p<8>;
	.reg .b32 	%r<28>;
	.reg .b64 	%rd<12>;

	ld.param.u64 	%rd4, [_Z15minRowWithIndexPiS_S_iii_param_0];
	ld.param.u64 	%rd5, [_Z15minRowWithIndexPiS_S_iii_param_1];
	ld.param.u64 	%rd3, [_Z15minRowWithIndexPiS_S_iii_param_2];
	ld.param.u32 	%r12, [_Z15minRowWithIndexPiS_S_iii_param_3];
	ld.param.u32 	%r11, [_Z15minRowWithIndexPiS_S_iii_param_4];
	ld.param.u32 	%r13, [_Z15minRowWithIndexPiS_S_iii_param_5];
	cvta.to.global.u64 	%rd6, %rd5;
	cvta.to.global.u64 	%rd7, %rd4;
	mov.u32 	%r1, %tid.x;
	mov.u32 	%r2, %ctaid.x;
	shl.b32 	%r14, %r13, 2;
	mov.u32 	%r15, s;
	add.s32 	%r3, %r15, %r14;
	mad.lo.s32 	%r16, %r12, %r2, %r1;
	mul.wide.s32 	%rd8, %r16, 4;
	add.s64 	%rd1, %rd7, %rd8;
	ld.global.u32 	%r17, [%rd1];
	shl.b32 	%r18, %r1, 2;
	add.s32 	%r4, %r15, %r18;
	st.shared.u32 	[%r4], %r17;
	add.s64 	%rd2, %rd6, %rd8;
	ld.global.u32 	%r19, [%rd2];
	add.s32 	%r5, %r3, %r18;
	st.shared.u32 	[%r5], %r19;
	bar.sync 	0;
	mov.u32 	%r27, %ntid.x;
	setp.lt.u32 	%p1, %r27, 2;
	@%p1 bra 	$L__BB5_5;
$L__BB5_1:
	mov.u32 	%r7, %r27;
	shr.u32 	%r27, %r7, 1;
	setp.ge.u32 	%p2, %r1, %r27;
	@%p2 bra 	$L__BB5_4;
	ld.shared.u32 	%r20, [%r4];
	shl.b32 	%r9, %r27, 2;
	add.s32 	%r21, %r4, %r9;
	ld.shared.u32 	%r10, [%r21];
	setp.le.s32 	%p3, %r20, %r10;
	@%p3 bra 	$L__BB5_4;
	st.shared.u32 	[%r4], %r10;
	add.s32 	%r22, %r5, %r9;
	ld.shared.u32 	%r23, [%r22];
	st.shared.u32 	[%r5], %r23;
$L__BB5_4:
	bar.sync 	0;
	setp.gt.u32 	%p4, %r7, 3;
	@%p4 bra 	$L__BB5_1;
$L__BB5_5:
	bar.sync 	0;
	setp.ne.s32 	%p5, %r1, 0;
	setp.ge.s32 	%p6, %r2, %r11;
	or.pred  	%p7, %p5, %p6;
	@%p7 bra 	$L__BB5_7;
	ld.shared.u32 	%r24, [%r3];
	cvta.to.global.u64 	%rd9, %rd3;
	mul.wide.u32 	%rd10, %r2, 4;
	add.s64 	%rd11, %rd9, %rd10;
	st.global.u32 	[%rd11], %r24;
$L__BB5_7:
	mov.b32 	%r25, 2147483647;
	st.global.u32 	[%rd1], %r25;
	mov.b32 	%r26, -1;
	st.global.u32 	[%rd2], %r26;
	ret;

}
	// .globl	_Z11updateScorePiS_S_S_S_S_
.visible .entry _Z11updateScorePiS_S_S_S_S_(
	.param .u64 .ptr .align 1 _Z11updateScorePiS_S_S_S_S__param_0,
	.param .u64 .ptr .align 1 _Z11updateScorePiS_S_S_S_S__param_1,
	.param .u64 .ptr .align 1 _Z11updateScorePiS_S_S_S_S__param_2,
	.param .u64 .ptr .align 1 _Z11updateScorePiS_S_S_S_S__param_3,
	.param .u64 .ptr .align 1 _Z11updateScorePiS_S_S_S_S__param_4,
	.param .u64 .ptr .align 1 _Z11updateScorePiS_S_S_S_S__param_5
)
{
	.reg .pred 	%p<7>;
	.reg .b32 	%r<17>;
	.reg .b64 	%rd<22>;

	ld.param.u64 	%rd7, [_Z11updateScorePiS_S_S_S_S__param_0];
	ld.param.u64 	%rd5, [_Z11updateScorePiS_S_S_S_S__param_1];
	ld.param.u64 	%rd8, [_Z11updateScorePiS_S_S_S_S__param_2];
	ld.param.u64 	%rd9, [_Z11updateScorePiS_S_S_S_S__param_3];
	ld.param.u64 	%rd6, [_Z11updateScorePiS_S_S_S_S__param_4];
	ld.param.u64 	%rd10, [_Z11updateScorePiS_S_S_S_S__param_5];
	cvta.to.global.u64 	%rd1, %rd10;
	cvta.to.global.u64 	%rd2, %rd8;
	cvta.to.global.u64 	%rd11, %rd9;
	cvta.to.global.u64 	%rd12, %rd7;
	mov.u32 	%r1, %tid.x;
	mul.wide.u32 	%rd13, %r1, 4;
	add.s64 	%rd3, %rd12, %rd13;
	ld.global.u32 	%r3, [%rd3];
	setp.eq.s32 	%p1, %r3, -1;
	add.s64 	%rd4, %rd11, %rd13;
	@%p1 bra 	$L__BB6_3;
	ld.global.u32 	%r4, [%rd4];
	setp.eq.s32 	%p2, %r4, 0;
	@%p2 bra 	$L__BB6_3;
	cvta.to.global.u64 	%rd14, %rd5;
	add.s64 	%rd16, %rd14, %rd13;
	atom.global.inc.u32 	%r5, [%rd16], 2147483647;
	ld.global.u32 	%r6, [%rd3];
	mul.wide.s32 	%rd17, %r6, 4;
	add.s64 	%rd18, %rd2, %rd17;
	atom.global.add.u32 	%r7, [%rd18], -1;
$L__BB6_3:
	bar.sync 	0;
	add.s64 	%rd20, %rd2, %rd13;
	ld.global.u32 	%r8, [%rd20];
	setp.gt.s32 	%p3, %r8, 0;
	@%p3 bra 	$L__BB6_6;
	ld.global.u32 	%r9, [%rd4];
	setp.ne.s32 	%p4, %r9, 1;
	@%p4 bra 	$L__BB6_6;
	mov.b32 	%r10, 0;
	st.global.u32 	[%rd4], %r10;
	cvta.to.global.u64 	%rd21, %rd6;
	atom.global.add.u32 	%r11, [%rd21], -1;
$L__BB6_6:
	bar.sync 	0;
	mov.b32 	%r12, -1;
	st.global.u32 	[%rd3], %r12;
	setp.ne.s32 	%p5, %r1, 0;
	@%p5 bra 	$L__BB6_9;
	ld.global.u32 	%r2, [%rd1];
	add.s32 	%r13, %r2, 1;
	st.global.u32 	[%rd1], %r13;
	mov.u32 	%r14, %ntid.x;
	rem.u32 	%r15, %r13, %r14;
	setp.ne.s32 	%p6, %r15, 0;
	@%p6 bra 	$L__BB6_9;
	add.s32 	%r16, %r2, 2;
	st.global.u32 	[%rd1], %r16;
$L__BB6_9:
	ret;

}


// ===== COMPILED SASS (sm_100) =====

	.target	sm_100

	.elftype	@"ET_EXEC"


//--------------------- .note.nv.tkinfo           --------------------------
	.section	.note.nv.tkinfo,"",@"SHT_NOTE"
	.sectionflags	@"SHF_NOTE_NV_TKINFO"
	.tkinfo
        /*0018*/ 	.word	0x00000002
        /*0030*/ 	.string	""
        /*0030*/ 	.string	"ptxas"
        /*0030*/ 	.string	"Cuda compilation tools, release 13.0, V13.0.88"
        /*0030*/ 	.string	"Build cuda_13.0.r13.0/compiler.36424714_0"
        /*0030*/ 	.string	"-arch sm_100 -m 64 "



//--------------------- .note.nv.cuinfo           --------------------------
	.section	.note.nv.cuinfo,"",@"SHT_NOTE"
	.sectionflags	@"SHF_NOTE_NV_CUINFO"
        /*0018*/ 	.short	0x0002
        /*001a*/ 	.short	0x0064
        /*001c*/ 	.short	0x0082
	.zero		2


//--------------------- .nv.info                  --------------------------
	.section	.nv.info,"",@"SHT_CUDA_INFO"
	.align	4


	//----- nvinfo : EIATTR_REGCOUNT
	.align		4
        /*0000*/ 	.byte	0x04, 0x2f
        /*0002*/ 	.short	(.L_1 - .L_0)
	.align		4
.L_0:
        /*0004*/ 	.word	index@(_Z5setHPPii)
        /*0008*/ 	.word	0x0000000a


	//----- nvinfo : EIATTR_FRAME_SIZE
	.align		4
.L_1:
        /*000c*/ 	.byte	0x04, 0x11
        /*000e*/ 	.short	(.L_3 - .L_2)
	.align		4
.L_2:
        /*0010*/ 	.word	index@(_Z5setHPPii)
        /*0014*/ 	.word	0x00000000


	//----- nvinfo : EIATTR_REGCOUNT
	.align		4
.L_3:
        /*0018*/ 	.byte	0x04, 0x2f
        /*001a*/ 	.short	(.L_5 - .L_4)
	.align		4
.L_4:
        /*001c*/ 	.word	index@(_Z12setDistancesPiS_S_)
        /*0020*/ 	.word	0x00000012


	//----- nvinfo : EIATTR_FRAME_SIZE
	.align		4
.L_5:
        /*0024*/ 	.byte	0x04, 0x11
        /*0026*/ 	.short	(.L_7 - .L_6)
	.align		4
.L_6:
        /*0028*/ 	.word	index@(_Z12setDistancesPiS_S_)
        /*002c*/ 	.word	0x00000000


	//----- nvinfo : EIATTR_REGCOUNT
	.align		4
.L_7:
        /*0030*/ 	.byte	0x04, 0x2f
        /*0032*/ 	.short	(.L_9 - .L_8)
	.align		4
.L_8:
        /*0034*/ 	.word	index@(_Z9funBeginsPiiiS_S_S_S_S_S_S_i)
        /*0038*/ 	.word	0x00000016


	//----- nvinfo : EIATTR_FRAME_SIZE
	.align		4
.L_9:
        /*003c*/ 	.byte	0x04, 0x11
        /*003e*/ 	.short	(.L_11 - .L_10)
	.align		4
.L_10:
        /*0040*/ 	.word	index@(_Z9funBeginsPiiiS_S_S_S_S_S_S_i)
        /*0044*/ 	.word	0x00000000


	//----- nvinfo : EIATTR_REGCOUNT
	.align		4
.L_11:
        /*0048*/ 	.byte	0x04, 0x2f
        /*004a*/ 	.short	(.L_13 - .L_12)
	.align		4
.L_12:
        /*004c*/ 	.word	index@(_Z10setMinDistPi)
        /*0050*/ 	.word	0x0000000a


	//----- nvinfo : EIATTR_FRAME_SIZE
	.align		4
.L_13:
        /*0054*/ 	.byte	0x04, 0x11
        /*0056*/ 	.short	(.L_15 - .L_14)
	.align		4
.L_14:
        /*0058*/ 	.word	index@(_Z10setMinDistPi)
        /*005c*/ 	.word	0x00000000


	//----- nvinfo : EIATTR_REGCOUNT
	.align		4
.L_15:
        /*0060*/ 	.byte	0x04, 0x2f
        /*0062*/ 	.short	(.L_17 - .L_16)
	.align		4
.L_16:
        /*0064*/ 	.word	index@(_Z11setMinEnemyPi)
        /*0068*/ 	.word	0x0000000a


	//----- nvinfo : EIATTR_FRAME_SIZE
	.align		4
.L_17:
        /*006c*/ 	.byte	0x04, 0x11
        /*006e*/ 	.short	(.L_19 - .L_18)
	.align		4
.L_18:
        /*0070*/ 	.word	index@(_Z11setMinEnemyPi)
        /*0074*/ 	.word	0x00000000


	//----- nvinfo : EIATTR_REGCOUNT
	.align		4
.L_19:
        /*0078*/ 	.byte	0x04, 0x2f
        /*007a*/ 	.short	(.L_21 - .L_20)
	.align		4
.L_20:
        /*007c*/ 	.word	index@(_Z15minRowWithIndexPiS_S_iii)
        /*0080*/ 	.word	0x00000010


	//----- nvinfo : EIATTR_FRAME_SIZE
	.align		4
.L_21:
        /*0084*/ 	.byte	0x04, 0x11
        /*0086*/ 	.short	(.L_23 - .L_22)
	.align		4
.L_22:
        /*0088*/ 	.word	index@(_Z15minRowWithIndexPiS_S_iii)
        /*008c*/ 	.word	0x00000000


	//----- nvinfo : EIATTR_REGCOUNT
	.align		4
.L_23:
        /*0090*/ 	.byte	0x04, 0x2f
        /*0092*/ 	.short	(.L_25 - .L_24)
	.align		4
.L_24:
        /*0094*/ 	.word	index@(_Z11updateScorePiS_S_S_S_S_)
        /*0098*/ 	.word	0x00000016


	//----- nvinfo : EIATTR_FRAME_SIZE
	.align		4
.L_25:
        /*009c*/ 	.byte	0x04, 0x11
        /*009e*/ 	.short	(.L_27 - .L_26)
	.align		4
.L_26:
        /*00a0*/ 	.word	index@(_Z11updateScorePiS_S_S_S_S_)
        /*00a4*/ 	.word	0x00000000


	//----- nvinfo : EIATTR_MIN_STACK_SIZE
	.align		4
.L_27:
        /*00a8*/ 	.byte	0x04, 0x12
        /*00aa*/ 	.short	(.L_29 - .L_28)
	.align		4
.L_28:
        /*00ac*/ 	.word	index@(_Z11updateScorePiS_S_S_S_S_)
        /*00b0*/ 	.word	0x00000000


	//----- nvinfo : EIATTR_MIN_STACK_SIZE
	.align		4
.L_29:
        /*00b4*/ 	.byte	0x04, 0x12
        /*00b6*/ 	.short	(.L_31 - .L_30)
	.align		4
.L_30:
        /*00b8*/ 	.word	index@(_Z15minRowWithIndexPiS_S_iii)
        /*00bc*/ 	.word	0x00000000


	//----- nvinfo : EIATTR_MIN_STACK_SIZE
	.align		4
.L_31:
        /*00c0*/ 	.byte	0x04, 0x12
        /*00c2*/ 	.short	(.L_33 - .L_32)
	.align		4
.L_32:
        /*00c4*/ 	.word	index@(_Z11setMinEnemyPi)
        /*00c8*/ 	.word	0x00000000


	//----- nvinfo : EIATTR_MIN_STACK_SIZE
	.align		4
.L_33:
        /*00cc*/ 	.byte	0x04, 0x12
        /*00ce*/ 	.short	(.L_35 - .L_34)
	.align		4
.L_34:
        /*00d0*/ 	.word	index@(_Z10setMinDistPi)
        /*00d4*/ 	.word	0x00000000


	//----- nvinfo : EIATTR_MIN_STACK_SIZE
	.align		4
.L_35:
        /*00d8*/ 	.byte	0x04, 0x12
        /*00da*/ 	.short	(.L_37 - .L_36)
	.align		4
.L_36:
        /*00dc*/ 	.word	index@(_Z9funBeginsPiiiS_S_S_S_S_S_S_i)
        /*00e0*/ 	.word	0x00000000


	//----- nvinfo : EIATTR_MIN_STACK_SIZE
	.align		4
.L_37:
        /*00e4*/ 	.byte	0x04, 0x12
        /*00e6*/ 	.short	(.L_39 - .L_38)
	.align		4
.L_38:
        /*00e8*/ 	.word	index@(_Z12setDistancesPiS_S_)
        /*00ec*/ 	.word	0x00000000


	//----- nvinfo : EIATTR_MIN_STACK_SIZE
	.align		4
.L_39:
        /*00f0*/ 	.byte	0x04, 0x12
        /*00f2*/ 	.short	(.L_41 - .L_40)
	.align		4
.L_40:
        /*00f4*/ 	.word	index@(_Z5setHPPii)
        /*00f8*/ 	.word	0x00000000
.L_41:


//--------------------- .nv.compat                --------------------------
	.section	.nv.compat,"",@"SHT_CUDA_COMPAT_INFO"
	.align	4
        /*0000*/ 	.byte	0x02, 0x09, 0x00, 0x00, 0x02, 0x02, 0x01, 0x00, 0x02, 0x05, 0x05, 0x00, 0x03, 0x07, 0x01, 0x01
        /*0010*/ 	.byte	0x02, 0x03, 0x00, 0x00, 0x02, 0x06, 0x01, 0x00, 0x04, 0x0b, 0x08, 0x00, 0x09, 0x00, 0x00, 0x00
        /*0020*/ 	.byte	0x00, 0x00, 0x00, 0x00


//--------------------- .nv.info._Z11updateScorePiS_S_S_S_S_ --------------------------
	.section	.nv.info._Z11updateScorePiS_S_S_S_S_,"",@"SHT_CUDA_INFO"
	.sectionflags	@""
	.align	4


	//----- nvinfo : EIATTR_CUDA_API_VERSION
	.align		4
        /*0000*/ 	.byte	0x04, 0x37
        /*0002*/ 	.short	(.L_43 - .L_42)
.L_42:
        /*0004*/ 	.word	0x00000082


	//----- nvinfo : EIATTR_KPARAM_INFO
	.align		4
.L_43:
        /*0008*/ 	.byte	0x04, 0x17
        /*000a*/ 	.short	(.L_45 - .L_44)
.L_44:
        /*000c*/ 	.word	0x00000000
        /*0010*/ 	.short	0x0005
        /*0012*/ 	.short	0x0028
        /*0014*/ 	.byte	0x00, 0xf5, 0x21, 0x00


	//----- nvinfo : EIATTR_KPARAM_INFO
	.align		4
.L_45:
        /*0018*/ 	.byte	0x04, 0x17
        /*001a*/ 	.short	(.L_47 - .L_46)
.L_46:
        /*001c*/ 	.word	0x00000000
        /*0020*/ 	.short	0x0004
        /*0022*/ 	.short	0x0020
        /*0024*/ 	.byte	0x00, 0xf5, 0x21, 0x00


	//----- nvinfo : EIATTR_KPARAM_INFO
	.align		4
.L_47:
        /*0028*/ 	.byte	0x04, 0x17
        /*002a*/ 	.short	(.L_49 - .L_48)
.L_48:
        /*002c*/ 	.word	0x00000000
        /*0030*/ 	.short	0x0003
        /*0032*/ 	.short	0x0018
        /*0034*/ 	.byte	0x00, 0xf5, 0x21, 0x00


	//----- nvinfo : EIATTR_KPARAM_INFO
	.align		4
.L_49:
        /*0038*/ 	.byte	0x04, 0x17
        /*003a*/ 	.short	(.L_51 - .L_50)
.L_50:
        /*003c*/ 	.word	0x00000000
        /*0040*/ 	.short	0x0002
        /*0042*/ 	.short	0x0010
        /*0044*/ 	.byte	0x00, 0xf5, 0x21, 0x00


	//----- nvinfo : EIATTR_KPARAM_INFO
	.align		4
.L_51:
        /*0048*/ 	.byte	0x04, 0x17
        /*004a*/ 	.short	(.L_53 - .L_52)
.L_52:
        /*004c*/ 	.word	0x00000000
        /*0050*/ 	.short	0x0001
        /*0052*/ 	.short	0x0008
        /*0054*/ 	.byte	0x00, 0xf5, 0x21, 0x00


	//----- nvinfo : EIATTR_KPARAM_INFO
	.align		4
.L_53:
        /*0058*/ 	.byte	0x04, 0x17
        /*005a*/ 	.short	(.L_55 - .L_54)
.L_54:
        /*005c*/ 	.word	0x00000000
        /*0060*/ 	.short	0x0000
        /*0062*/ 	.short	0x0000
        /*0064*/ 	.byte	0x00, 0xf5, 0x21, 0x00


	//----- nvinfo : EIATTR_SPARSE_MMA_MASK
	.align		4
.L_55:
        /*0068*/ 	.byte	0x03, 0x50
        /*006a*/ 	.short	0x0000


	//----- nvinfo : EIATTR_MAXREG_COUNT
	.align		4
        /*006c*/ 	.byte	0x03, 0x1b
        /*006e*/ 	.short	0x00ff


	//----- nvinfo : EIATTR_NUM_BARRIERS
	.align		4
        /*0070*/ 	.byte	0x02, 0x4c
        /*0072*/ 	.byte	0x01
	.zero		1


	//----- nvinfo : EIATTR_MERCURY_ISA_VERSION
	.align		4
        /*0074*/ 	.byte	0x03, 0x5f
        /*0076*/ 	.short	0x0101


	//----- nvinfo : EIATTR_INT_WARP_WIDE_INSTR_OFFSETS
	.align		4
        /*0078*/ 	.byte	0x04, 0x31
        /*007a*/ 	.short	(.L_57 - .L_56)


	//   ....[0]....
.L_56:
        /*007c*/ 	.word	0x00000260


	//----- nvinfo : EIATTR_VRC_CTA_INIT_COUNT
	.align		4
.L_57:
        /*0080*/ 	.byte	0x02, 0x4a
	.zero		1
	.zero		1


	//----- nvinfo : EIATTR_EXIT_INSTR_OFFSETS
	.align		4
        /*0084*/ 	.byte	0x04, 0x1c
        /*0086*/ 	.short	(.L_59 - .L_58)


	//   ....[0]....
.L_58:
        /*0088*/ 	.word	0x00000300


	//   ....[1]....
        /*008c*/ 	.word	0x00000480


	//   ....[2]....
        /*0090*/ 	.word	0x000004b0


	//----- nvinfo : EIATTR_CRS_STACK_SIZE
	.align		4
.L_59:
        /*0094*/ 	.byte	0x04, 0x1e
        /*0096*/ 	.short	(.L_61 - .L_60)
.L_60:
        /*0098*/ 	.word	0x00000000


	//----- nvinfo : EIATTR_CBANK_PARAM_SIZE
	.align		4
.L_61:
        /*009c*/ 	.byte	0x03, 0x19
        /*009e*/ 	.short	0x0030


	//----- nvinfo : EIATTR_PARAM_CBANK
	.align		4
        /*00a0*/ 	.byte	0x04, 0x0a
        /*00a2*/ 	.short	(.L_63 - .L_62)
	.align		4
.L_62:
        /*00a4*/ 	.word	index@(.nv.constant0._Z11updateScorePiS_S_S_S_S_)
        /*00a8*/ 	.short	0x0380
        /*00aa*/ 	.short	0x0030


	//----- nvinfo : EIATTR_SW_WAR
	.align		4
.L_63:
        /*00ac*/ 	.byte	0x04, 0x36
        /*00ae*/ 	.short	(.L_65 - .L_64)
.L_64:
        /*00b0*/ 	.word	0x00000008
.L_65:


//--------------------- .nv.info._Z15minRowWithIndexPiS_S_iii --------------------------
	.section	.nv.info._Z15minRowWithIndexPiS_S_iii,"",@"SHT_CUDA_INFO"
	.sectionflags	@""
	.align	4


	//----- nvinfo : EIATTR_CUDA_API_VERSION
	.align		4
        /*0000*/ 	.byte	0x04, 0x37
        /*0002*/ 	.short	(.L_67 - .L_66)
.L_66:
        /*0004*/ 	.word	0x00000082


	//----- nvinfo : EIATTR_KPARAM_INFO
	.align		4
.L_67:
        /*0008*/ 	.byte	0x04, 0x17
        /*000a*/ 	.short	(.L_69 - .L_68)
.L_68:
        /*000c*/ 	.word	0x00000000
        /*0010*/ 	.short	0x0005
        /*0012*/ 	.short	0x0020
        /*0014*/ 	.byte	0x00, 0xf0, 0x11, 0x00


	//----- nvinfo : EIATTR_KPARAM_INFO
	.align		4
.L_69:
        /*0018*/ 	.byte	0x04, 0x17
        /*001a*/ 	.short	(.L_71 - .L_70)
.L_70:
        /*001c*/ 	.word	0x00000000
        /*0020*/ 	.short	0x0004
        /*0022*/ 	.short	0x001c
        /*0024*/ 	.byte	0x00, 0xf0, 0x11, 0x00


	//----- nvinfo : EIATTR_KPARAM_INFO
	.align		4
.L_71:
        /*0028*/ 	.byte	0x04, 0x17
        /*002a*/ 	.short	(.L_73 - .L_72)
.L_72:
        /*002c*/ 	.word	0x00000000
        /*0030*/ 	.short	0x0003
        /*0032*/ 	.short	0x0018
        /*0034*/ 	.byte	0x00, 0xf0, 0x11, 0x00


	//----- nvinfo : EIATTR_KPARAM_INFO
	.align		4
.L_73:
        /*0038*/ 	.byte	0x04, 0x17
        /*003a*/ 	.short	(.L_75 - .L_74)
.L_74:
        /*003c*/ 	.word	0x00000000
        /*0040*/ 	.short	0x0002
        /*0042*/ 	.short	0x0010
        /*0044*/ 	.byte	0x00, 0xf5, 0x21, 0x00


	//----- nvinfo : EIATTR_KPARAM_INFO
	.align		4
.L_75:
        /*0048*/ 	.byte	0x04, 0x17
        /*004a*/ 	.short	(.L_77 - .L_76)
.L_76:
        /*004c*/ 	.word	0x00000000
        /*0050*/ 	.short	0x0001
        /*0052*/ 	.short	0x0008
        /*0054*/ 	.byte	0x00, 0xf5, 0x21, 0x00


	//----- nvinfo : EIATTR_KPARAM_INFO
	.align		4
.L_77:
        /*0058*/ 	.byte	0x04, 0x17
        /*005a*/ 	.short	(.L_79 - .L_78)
.L_78:
        /*005c*/ 	.word	0x00000000
        /*0060*/ 	.short	0x0000
        /*0062*/ 	.short	0x0000
        /*0064*/ 	.byte	0x00, 0xf5, 0x21, 0x00


	//----- nvinfo : EIATTR_SPARSE_MMA_MASK
	.align		4
.L_79:
        /*0068*/ 	.byte	0x03, 0x50
        /*006a*/ 	.short	0x0000


	//----- nvinfo : EIATTR_MAXREG_COUNT
	.align		4
        /*006c*/ 	.byte	0x03, 0x1b
        /*006e*/ 	.short	0x00ff


	//----- nvinfo : EIATTR_NUM_BARRIERS
	.align		4
        /*0070*/ 	.byte	0x02, 0x4c
        /*0072*/ 	.byte	0x01
	.zero		1


	//----- nvinfo : EIATTR_MERCURY_ISA_VERSION
	.align		4
        /*0074*/ 	.byte	0x03, 0x5f
        /*0076*/ 	.short	0x0101


	//----- nvinfo : EIATTR_VRC_CTA_INIT_COUNT
	.align		4
        /*0078*/ 	.byte	0x02, 0x4a
	.zero		1
	.zero		1


	//----- nvinfo : EIATTR_EXIT_INSTR_OFFSETS
	.align		4
        /*007c*/ 	.byte	0x04, 0x1c
        /*007e*/ 	.short	(.L_81 - .L_80)


	//   ....[0]....
.L_80:
        /*0080*/ 	.word	0x00000370


	//----- nvinfo : EIATTR_CRS_STACK_SIZE
	.align		4
.L_81:
        /*0084*/ 	.byte	0x04, 0x1e
        /*0086*/ 	.short	(.L_83 - .L_82)
.L_82:
        /*0088*/ 	.word	0x00000000


	//----- nvinfo : EIATTR_CBANK_PARAM_SIZE
	.align		4
.L_83:
        /*008c*/ 	.byte	0x03, 0x19
        /*008e*/ 	.short	0x0024


	//----- nvinfo : EIATTR_PARAM_CBANK
	.align		4
        /*0090*/ 	.byte	0x04, 0x0a
        /*0092*/ 	.short	(.L_85 - .L_84)
	.align		4
.L_84:
        /*0094*/ 	.word	index@(.nv.constant0._Z15minRowWithIndexPiS_S_iii)
        /*0098*/ 	.short	0x0380
        /*009a*/ 	.short	0x0024


	//----- nvinfo : EIATTR_SW_WAR
	.align		4
.L_85:
        /*009c*/ 	.byte	0x04, 0x36
        /*009e*/ 	.short	(.L_87 - .L_86)
.L_86:
        /*00a0*/ 	.word	0x00000008
.L_87:


//--------------------- .nv.info._Z11setMinEnemyPi --------------------------
	.section	.nv.info._Z11setMinEnemyPi,"",@"SHT_CUDA_INFO"
	.sectionflags	@""
	.align	4


	//----- nvinfo : EIATTR_CUDA_API_VERSION
	.align		4
        /*0000*/ 	.byte	0x04, 0x37
        /*0002*/ 	.short	(.L_89 - .L_88)
.L_88:
        /*0004*/ 	.word	0x00000082


	//----- nvinfo : EIATTR_KPARAM_INFO
	.align		4
.L_89:
        /*0008*/ 	.byte	0x04, 0x17
        /*000a*/ 	.short	(.L_91 - .L_90)
.L_90:
        /*000c*/ 	.word	0x00000000
        /*0010*/ 	.short	0x0000
        /*0012*/ 	.short	0x0000
        /*0014*/ 	.byte	0x00, 0xf5, 0x21, 0x00


	//----- nvinfo : EIATTR_SPARSE_MMA_MASK
	.align		4
.L_91:
        /*0018*/ 	.byte	0x03, 0x50
        /*001a*/ 	.short	0x0000


	//----- nvinfo : EIATTR_MAXREG_COUNT
	.align		4
        /*001c*/ 	.byte	0x03, 0x1b
        /*001e*/ 	.short	0x00ff


	//----- nvinfo : EIATTR_MERCURY_ISA_VERSION
	.align		4
        /*0020*/ 	.byte	0x03, 0x5f
        /*0022*/ 	.short	0x0101


	//----- nvinfo : EIATTR_VRC_CTA_INIT_COUNT
	.align		4
        /*0024*/ 	.byte	0x02, 0x4a
	.zero		1
	.zero		1


	//----- nvinfo : EIATTR_EXIT_INSTR_OFFSETS
	.align		4
        /*0028*/ 	.byte	0x04, 0x1c
        /*002a*/ 	.short	(.L_93 - .L_92)


	//   ....[0]....
.L_92:
        /*002c*/ 	.word	0x000000a0


	//----- nvinfo : EIATTR_CBANK_PARAM_SIZE
	.align		4
.L_93:
        /*0030*/ 	.byte	0x03, 0x19
        /*0032*/ 	.short	0x0008


	//----- nvinfo : EIATTR_PARAM_CBANK
	.align		4
        /*0034*/ 	.byte	0x04, 0x0a
        /*0036*/ 	.short	(.L_95 - .L_94)
	.align		4
.L_94:
        /*0038*/ 	.word	index@(.nv.constant0._Z11setMinEnemyPi)
        /*003c*/ 	.short	0x0380
        /*003e*/ 	.short	0x0008


	//----- nvinfo : EIATTR_SW_WAR
	.align		4
.L_95:
        /*0040*/ 	.byte	0x04, 0x36
        /*0042*/ 	.short	(.L_97 - .L_96)
.L_96:
        /*0044*/ 	.word	0x00000008
.L_97:


//--------------------- .nv.info._Z10setMinDistPi --------------------------
	.section	.nv.info._Z10setMinDistPi,"",@"SHT_CUDA_INFO"
	.sectionflags	@""
	.align	4


	//----- nvinfo : EIATTR_CUDA_API_VERSION
	.align		4
        /*0000*/ 	.byte	0x04, 0x37
        /*0002*/ 	.short	(.L_99 - .L_98)
.L_98:
        /*0004*/ 	.word	0x00000082


	//----- nvinfo : EIATTR_KPARAM_INFO
	.align		4
.L_99:
        /*0008*/ 	.byte	0x04, 0x17
        /*000a*/ 	.short	(.L_101 - .L_100)
.L_100:
        /*000c*/ 	.word	0x00000000
        /*0010*/ 	.short	0x0000
        /*0012*/ 	.short	0x0000
        /*0014*/ 	.byte	0x00, 0xf5, 0x21, 0x00


	//----- nvinfo : EIATTR_SPARSE_MMA_MASK
	.align		4
.L_101:
        /*0018*/ 	.byte	0x03, 0x50
        /*001a*/ 	.short	0x0000


	//----- nvinfo : EIATTR_MAXREG_COUNT
	.align		4
        /*001c*/ 	.byte	0x03, 0x1b
        /*001e*/ 	.short	0x00ff


	//----- nvinfo : EIATTR_MERCURY_ISA_VERSION
	.align		4
        /*0020*/ 	.byte	0x03, 0x5f
        /*0022*/ 	.short	0x0101


	//----- nvinfo : EIATTR_VRC_CTA_INIT_COUNT
	.align		4
        /*0024*/ 	.byte	0x02, 0x4a
	.zero		1
	.zero		1


	//----- nvinfo : EIATTR_EXIT_INSTR_OFFSETS
	.align		4
        /*0028*/ 	.byte	0x04, 0x1c
        /*002a*/ 	.short	(.L_103 - .L_102)


	//   ....[0]....
.L_102:
        /*002c*/ 	.word	0x000000a0


	//----- nvinfo : EIATTR_CBANK_PARAM_SIZE
	.align		4
.L_103:
        /*0030*/ 	.byte	0x03, 0x19
        /*0032*/ 	.short	0x0008


	//----- nvinfo : EIATTR_PARAM_CBANK
	.align		4
        /*0034*/ 	.byte	0x04, 0x0a
        /*0036*/ 	.short	(.L_105 - .L_104)
	.align		4
.L_104:
        /*0038*/ 	.word	index@(.nv.constant0._Z10setMinDistPi)
        /*003c*/ 	.short	0x0380
        /*003e*/ 	.short	0x0008


	//----- nvinfo : EIATTR_SW_WAR
	.align		4
.L_105:
        /*0040*/ 	.byte	0x04, 0x36
        /*0042*/ 	.short	(.L_107 - .L_106)
.L_106:
        /*0044*/ 	.word	0x00000008
.L_107:


//--------------------- .nv.info._Z9funBeginsPiiiS_S_S_S_S_S_S_i --------------------------
	.section	.nv.info._Z9funBeginsPiiiS_S_S_S_S_S_S_i,"",@"SHT_CUDA_INFO"
	.sectionflags	@""
	.align	4


	//----- nvinfo : EIATTR_CUDA_API_VERSION
	.align		4
        /*0000*/ 	.byte	0x04, 0x37
        /*0002*/ 	.short	(.L_109 - .L_108)
.L_108:
        /*0004*/ 	.word	0x00000082


	//----- nvinfo : EIATTR_KPARAM_INFO
	.align		4
.L_109:
        /*0008*/ 	.byte	0x04, 0x17
        /*000a*/ 	.short	(.L_111 - .L_110)
.L_110:
        /*000c*/ 	.word	0x00000000
        /*0010*/ 	.short	0x000a
        /*0012*/ 	.short	0x0048
        /*0014*/ 	.byte	0x00, 0xf0, 0x11, 0x00


	//----- nvinfo : EIATTR_KPARAM_INFO
	.align		4
.L_111:
        /*0018*/ 	.byte	0x04, 0x17
        /*001a*/ 	.short	(.L_113 - .L_112)
.L_112:
        /*001c*/ 	.word	0x00000000
        /*0020*/ 	.short	0x0009
        /*0022*/ 	.short	0x0040
        /*0024*/ 	.byte	0x00, 0xf5, 0x21, 0x00


	//----- nvinfo : EIATTR_KPARAM_INFO
	.align		4
.L_113:
        /*0028*/ 	.byte	0x04, 0x17
        /*002a*/ 	.short	(.L_115 - .L_114)
.L_114:
        /*002c*/ 	.word	0x00000000
        /*0030*/ 	.short	0x0008
        /*0032*/ 	.short	0x0038
        /*0034*/ 	.byte	0x00, 0xf5, 0x21, 0x00


	//----- nvinfo : EIATTR_KPARAM_INFO
	.align		4
.L_115:
        /*0038*/ 	.byte	0x04, 0x17
        /*003a*/ 	.short	(.L_117 - .L_116)
.L_116:
        /*003c*/ 	.word	0x00000000
        /*0040*/ 	.short	0x0007
        /*0042*/ 	.short	0x0030
        /*0044*/ 	.byte	0x00, 0xf5, 0x21, 0x00


	//----- nvinfo : EIATTR_KPARAM_INFO
	.align		4
.L_117:
        /*0048*/ 	.byte	0x04, 0x17
        /*004a*/ 	.short	(.L_119 - .L_118)
.L_118:
        /*004c*/ 	.word	0x00000000
        /*0050*/ 	.short	0x0006
        /*0052*/ 	.short	0x0028
        /*0054*/ 	.byte	0x00, 0xf5, 0x21, 0x00


	//----- nvinfo : EIATTR_KPARAM_INFO
	.align		4
.L_119:
        /*0058*/ 	.byte	0x04, 0x17
        /*005a*/ 	.short	(.L_121 - .L_120)
.L_120:
        /*005c*/ 	.word	0x00000000
        /*0060*/ 	.short	0x0005
        /*0062*/ 	.short	0x0020
        /*0064*/ 	.byte	0x00, 0xf5, 0x21, 0x00


	//----- nvinfo : EIATTR_KPARAM_INFO
	.align		4
.L_121:
        /*0068*/ 	.byte	0x04, 0x17
        /*006a*/ 	.short	(.L_123 - .L_122)
.L_122:
        /*006c*/ 	.word	0x00000000
        /*0070*/ 	.short	0x0004
        /*0072*/ 	.short	0x0018
        /*0074*/ 	.byte	0x00, 0xf5, 0x21, 0x00


	//----- nvinfo : EIATTR_KPARAM_INFO
	.align		4
.L_123:
        /*0078*/ 	.byte	0x04, 0x17
        /*007a*/ 	.short	(.L_125 - .L_124)
.L_124:
        /*007c*/ 	.word	0x00000000
        /*0080*/ 	.short	0x0003
        /*0082*/ 	.short	0x0010
        /*0084*/ 	.byte	0x00, 0xf5, 0x21, 0x00


	//----- nvinfo : EIATTR_KPARAM_INFO
	.align		4
.L_125:
        /*0088*/ 	.byte	0x04, 0x17
        /*008a*/ 	.short	(.L_127 - .L_126)
.L_126:
        /*008c*/ 	.word	0x00000000
        /*0090*/ 	.short	0x0002
        /*0092*/ 	.short	0x000c
        /*0094*/ 	.byte	0x00, 0xf0, 0x11, 0x00


	//----- nvinfo : EIATTR_KPARAM_INFO
	.align		4
.L_127:
        /*0098*/ 	.byte	0x04, 0x17
        /*009a*/ 	.short	(.L_129 - .L_128)
.L_128:
        /*009c*/ 	.word	0x00000000
        /*00a0*/ 	.short	0x0001
        /*00a2*/ 	.short	0x0008
        /*00a4*/ 	.byte	0x00, 0xf0, 0x11, 0x00


	//----- nvinfo : EIATTR_KPARAM_INFO
	.align		4
.L_129:
        /*00a8*/ 	.byte	0x04, 0x17
        /*00aa*/ 	.short	(.L_131 - .L_130)
.L_130:
        /*00ac*/ 	.word	0x00000000
        /*00b0*/ 	.short	0x0000
        /*00b2*/ 	.short	0x0000
        /*00b4*/ 	.byte	0x00, 0xf5, 0x21, 0x00


	//----- nvinfo : EIATTR_SPARSE_MMA_MASK
	.align		4
.L_131:
        /*00b8*/ 	.byte	0x03, 0x50
        /*00ba*/ 	.short	0x0000


	//----- nvinfo : EIATTR_MAXREG_COUNT
	.align		4
        /*00bc*/ 	.byte	0x03, 0x1b
        /*00be*/ 	.short	0x00ff


	//----- nvinfo : EIATTR_NUM_BARRIERS
	.align		4
        /*00c0*/ 	.byte	0x02, 0x4c
        /*00c2*/ 	.byte	0x01
	.zero		1


	//----- nvinfo : EIATTR_MERCURY_ISA_VERSION
	.align		4
        /*00c4*/ 	.byte	0x03, 0x5f
        /*00c6*/ 	.short	0x0101


	//----- nvinfo : EIATTR_VRC_CTA_INIT_COUNT
	.align		4
        /*00c8*/ 	.byte	0x02, 0x4a
	.zero		1
	.zero		1


	//----- nvinfo : EIATTR_EXIT_INSTR_OFFSETS
	.align		4
        /*00cc*/ 	.byte	0x04, 0x1c
        /*00ce*/ 	.short	(.L_133 - .L_132)


	//   ....[0]....
.L_132:
        /*00d0*/ 	.word	0x00000070


	//   ....[1]....
        /*00d4*/ 	.word	0x00000de0


	//----- nvinfo : EIATTR_CRS_STACK_SIZE
	.align		4
.L_133:
        /*00d8*/ 	.byte	0x04, 0x1e
        /*00da*/ 	.short	(.L_135 - .L_134)
.L_134:
        /*00dc*/ 	.word	0x00000000


	//----- nvinfo : EIATTR_CBANK_PARAM_SIZE
	.align		4
.L_135:
        /*00e0*/ 	.byte	0x03, 0x19
        /*00e2*/ 	.short	0x004c


	//----- nvinfo : EIATTR_PARAM_CBANK
	.align		4
        /*00e4*/ 	.byte	0x04, 0x0a
        /*00e6*/ 	.short	(.L_137 - .L_136)
	.align		4
.L_136:
        /*00e8*/ 	.word	index@(.nv.constant0._Z9funBeginsPiiiS_S_S_S_S_S_S_i)
        /*00ec*/ 	.short	0x0380
        /*00ee*/ 	.short	0x004c


	//----- nvinfo : EIATTR_SW_WAR
	.align		4
.L_137:
        /*00f0*/ 	.byte	0x04, 0x36
        /*00f2*/ 	.short	(.L_139 - .L_138)
.L_138:
        /*00f4*/ 	.word	0x00000008
.L_139:


//--------------------- .nv.info._Z12setDistancesPiS_S_ --------------------------
	.section	.nv.info._Z12setDistancesPiS_S_,"",@"SHT_CUDA_INFO"
	.sectionflags	@""
	.align	4


	//----- nvinfo : EIATTR_CUDA_API_VERSION
	.align		4
        /*0000*/ 	.byte	0x04, 0x37
        /*0002*/ 	.short	(.L_141 - .L_140)
.L_140:
        /*0004*/ 	.word	0x00000082


	//----- nvinfo : EIATTR_KPARAM_INFO
	.align		4
.L_141:
        /*0008*/ 	.byte	0x04, 0x17
        /*000a*/ 	.short	(.L_143 - .L_142)
.L_142:
        /*000c*/ 	.word	0x00000000
        /*0010*/ 	.short	0x0002
        /*0012*/ 	.short	0x0010
        /*0014*/ 	.byte	0x00, 0xf5, 0x21, 0x00


	//----- nvinfo : EIATTR_KPARAM_INFO
	.align		4
.L_143:
        /*0018*/ 	.byte	0x04, 0x17
        /*001a*/ 	.short	(.L_145 - .L_144)
.L_144:
        /*001c*/ 	.word	0x00000000
        /*0020*/ 	.short	0x0001
        /*0022*/ 	.short	0x0008
        /*0024*/ 	.byte	0x00, 0xf5, 0x21, 0x00


	//----- nvinfo : EIATTR_KPARAM_INFO
	.align		4
.L_145:
        /*0028*/ 	.byte	0x04, 0x17
        /*002a*/ 	.short	(.L_147 - .L_146)
.L_146:
        /*002c*/ 	.word	0x00000000
        /*0030*/ 	.short	0x0000
        /*0032*/ 	.short	0x0000
        /*0034*/ 	.byte	0x00, 0xf5, 0x21, 0x00


	//----- nvinfo : EIATTR_SPARSE_MMA_MASK
	.align		4
.L_147:
        /*0038*/ 	.byte	0x03, 0x50
        /*003a*/ 	.short	0x0000


	//----- nvinfo : EIATTR_MAXREG_COUNT
	.align		4
        /*003c*/ 	.byte	0x03, 0x1b
        /*003e*/ 	.short	0x00ff


	//----- nvinfo : EIATTR_NUM_BARRIERS
	.align		4
        /*0040*/ 	.byte	0x02, 0x4c
        /*0042*/ 	.byte	0x01
	.zero		1


	//----- nvinfo : EIATTR_MERCURY_ISA_VERSION
	.align		4
        /*0044*/ 	.byte	0x03, 0x5f
        /*0046*/ 	.short	0x0101


	//----- nvinfo : EIATTR_VRC_CTA_INIT_COUNT
	.align		4
        /*0048*/ 	.byte	0x02, 0x4a
	.zero		1
	.zero		1


	//----- nvinfo : EIATTR_EXIT_INSTR_OFFSETS
	.align		4
        /*004c*/ 	.byte	0x04, 0x1c
        /*004e*/ 	.short	(.L_149 - .L_148)


	//   ....[0]....
.L_148:
        /*0050*/ 	.word	0x000001a0


	//----- nvinfo : EIATTR_CBANK_PARAM_SIZE
	.align		4
.L_149:
        /*0054*/ 	.byte	0x03, 0x19
        /*0056*/ 	.short	0x0018


	//----- nvinfo : EIATTR_PARAM_CBANK
	.align		4
        /*0058*/ 	.byte	0x04, 0x0a
        /*005a*/ 	.short	(.L_151 - .L_150)
	.align		4
.L_150:
        /*005c*/ 	.word	index@(.nv.constant0._Z12setDistancesPiS_S_)
        /*0060*/ 	.short	0x0380
        /*0062*/ 	.short	0x0018


	//----- nvinfo : EIATTR_SW_WAR
	.align		4
.L_151:
        /*0064*/ 	.byte	0x04, 0x36
        /*0066*/ 	.short	(.L_153 - .L_152)
.L_152:
        /*0068*/ 	.word	0x00000008
.L_153:


//--------------------- .nv.info._Z5setHPPii      --------------------------
	.section	.nv.info._Z5setHPPii,"",@"SHT_CUDA_INFO"
	.sectionflags	@""
	.align	4


	//----- nvinfo : EIATTR_CUDA_API_VERSION
	.align		4
        /*0000*/ 	.byte	0x04, 0x37
        /*0002*/ 	.short	(.L_155 - .L_154)
.L_154:
        /*0004*/ 	.word	0x00000082


	//----- nvinfo : EIATTR_KPARAM_INFO
	.align		4
.L_155:
        /*0008*/ 	.byte	0x04, 0x17
        /*000a*/ 	.short	(.L_157 - .L_156)
.L_156:
        /*000c*/ 	.word	0x00000000
        /*0010*/ 	.short	0x0001
        /*0012*/ 	.short	0x0008
        /*0014*/ 	.byte	0x00, 0xf0, 0x11, 0x00


	//----- nvinfo : EIATTR_KPARAM_INFO
	.align		4
.L_157:
        /*0018*/ 	.byte	0x04, 0x17
        /*001a*/ 	.short	(.L_159 - .L_158)
.L_158:
        /*001c*/ 	.word	0x00000000
        /*0020*/ 	.short	0x0000
        /*0022*/ 	.short	0x0000
        /*0024*/ 	.byte	0x00, 0xf5, 0x21, 0x00


	//----- nvinfo : EIATTR_SPARSE_MMA_MASK
	.align		4
.L_159:
        /*0028*/ 	.byte	0x03, 0x50
        /*002a*/ 	.short	0x0000


	//----- nvinfo : EIATTR_MAXREG_COUNT
	.align		4
        /*002c*/ 	.byte	0x03, 0x1b
        /*002e*/ 	.short	0x00ff


	//----- nvinfo : EIATTR_MERCURY_ISA_VERSION
	.align		4
        /*0030*/ 	.byte	0x03, 0x5f
        /*0032*/ 	.short	0x0101


	//----- nvinfo : EIATTR_VRC_CTA_INIT_COUNT
	.align		4
        /*0034*/ 	.byte	0x02, 0x4a
	.zero		1
	.zero		1


	//----- nvinfo : EIATTR_EXIT_INSTR_OFFSETS
	.align		4
        /*0038*/ 	.byte	0x04, 0x1c
        /*003a*/ 	.short	(.L_161 - .L_160)


	//   ....[0]....
.L_160:
        /*003c*/ 	.word	0x00000070


	//----- nvinfo : EIATTR_CBANK_PARAM_SIZE
	.align		4
.L_161:
        /*0040*/ 	.byte	0x03, 0x19
        /*0042*/ 	.short	0x000c


	//----- nvinfo : EIATTR_PARAM_CBANK
	.align		4
        /*0044*/ 	.byte	0x04, 0x0a
        /*0046*/ 	.short	(.L_163 - .L_162)
	.align		4
.L_162:
        /*0048*/ 	.word	index@(.nv.constant0._Z5setHPPii)
        /*004c*/ 	.short	0x0380
        /*004e*/ 	.short	0x000c


	//----- nvinfo : EIATTR_SW_WAR
	.align		4
.L_163:
        /*0050*/ 	.byte	0x04, 0x36
        /*0052*/ 	.short	(.L_165 - .L_164)
.L_164:
        /*0054*/ 	.word	0x00000008
.L_165:


//--------------------- .nv.callgraph             --------------------------
	.section	.nv.callgraph,"",@"SHT_CUDA_CALLGRAPH"
	.align	4
	.sectionentsize	8
	.align		4
        /*0000*/ 	.word	0x00000000
	.align		4
        /*0004*/ 	.word	0xffffffff
	.align		4
        /*0008*/ 	.word	0x00000000
	.align		4
        /*000c*/ 	.word	0xfffffffe
	.align		4
        /*0010*/ 	.word	0x00000000
	.align		4
        /*0014*/ 	.word	0xfffffffd
	.align		4
        /*0018*/ 	.word	0x00000000
	.align		4
        /*001c*/ 	.word	0xfffffffc


//--------------------- .text._Z11updateScorePiS_S_S_S_S_ --------------------------
	.section	.text._Z11updateScorePiS_S_S_S_S_,"ax",@progbits
	.align	128
        .global         _Z11updateScorePiS_S_S_S_S_
        .type           _Z11updateScorePiS_S_S_S_S_,@function
        .size           _Z11updateScorePiS_S_S_S_S_,(.L_x_23 - _Z11updateScorePiS_S_S_S_S_)
        .other          _Z11updateScorePiS_S_S_S_S_,@"STO_CUDA_ENTRY STV_DEFAULT"
_Z11updateScorePiS_S_S_S_S_:
.text._Z11updateScorePiS_S_S_S_S_:
[----:B------:R-:W-:Y:S01]  /*0000*/  LDC R1, c[0x0][0x37c] ;  /* 0x0000df00ff017b82 */ /* 0x000fe20000000800 */
[----:B------:R-:W0:Y:S07]  /*0010*/  S2R R15, SR_TID.X ;  /* 0x00000000000f7919 */ /* 0x000e2e0000002100 */
[----:B------:R-:W0:Y:S01]  /*0020*/  LDC.64 R2, c[0x0][0x380] ;  /* 0x0000e000ff027b82 */ /* 0x000e220000000a00 */
[----:B------:R-:W1:Y:S07]  /*0030*/  LDCU.64 UR6, c[0x0][0x358] ;  /* 0x00006b00ff0677ac */ /* 0x000e6e0008000a00 */
[----:B------:R-:W2:Y:S08]  /*0040*/  LDC.64 R10, c[0x0][0x390] ;  /* 0x0000e400ff0a7b82 */ /* 0x000eb00000000a00 */
[----:B------:R-:W3:Y:S01]  /*0050*/  LDC.64 R4, c[0x0][0x398] ;  /* 0x0000e600ff047b82 */ /* 0x000ee20000000a00 */
[----:B0-----:R-:W-:-:S05]  /*0060*/  IMAD.WIDE.U32 R2, R15, 0x4, R2 ;  /* 0x000000040f027825 */ /* 0x001fca00078e0002 */
[----:B-1----:R-:W4:Y:S01]  /*0070*/  LDG.E R0, desc[UR6][R2.64] ;  /* 0x0000000602007981 */ /* 0x002f22000c1e1900 */
[----:B------:R-:W-:Y:S01]  /*0080*/  BSSY.RECONVERGENT B0, `(.L_x_0) ;  /* 0x0000011000007945 */ /* 0x000fe20003800200 */
[----:B--2---:R-:W-:-:S04]  /*0090*/  IMAD.WIDE.U32 R10, R15, 0x4, R10 ;  /* 0x000000040f0a7825 */ /* 0x004fc800078e000a */
[----:B---3--:R-:W-:Y:S01]  /*00a0*/  IMAD.WIDE.U32 R4, R15, 0x4, R4 ;  /* 0x000000040f047825 */ /* 0x008fe200078e0004 */
[----:B----4-:R-:W-:-:S13]  /*00b0*/  ISETP.NE.AND P0, PT, R0, -0x1, PT ;  /* 0xffffffff0000780c */ /* 0x010fda0003f05270 */
[----:B------:R-:W-:Y:S05]  /*00c0*/  @!P0 BRA `(.L_x_1) ;  /* 0x0000000000308947 */ /* 0x000fea0003800000 */
[----:B------:R-:W2:Y:S02]  /*00d0*/  LDG.E R0, desc[UR6][R4.64] ;  /* 0x0000000604007981 */ /* 0x000ea4000c1e1900 */
[----:B--2---:R-:W-:-:S13]  /*00e0*/  ISETP.NE.AND P0, PT, R0, RZ, PT ;  /* 0x000000ff0000720c */ /* 0x004fda0003f05270 */
[----:B------:R-:W-:Y:S05]  /*00f0*/  @!P0 BRA `(.L_x_1) ;  /* 0x0000000000248947 */ /* 0x000fea0003800000 */
[----:B------:R-:W0:Y:S01]  /*0100*/  LDC.64 R6, c[0x0][0x388] ;  /* 0x0000e200ff067b82 */ /* 0x000e220000000a00 */
[----:B------:R-:W-:-:S07]  /*0110*/  IMAD.MOV.U32 R17, RZ, RZ, 0x7fffffff ;  /* 0x7fffffffff117424 */ /* 0x000fce00078e00ff */
[----:B------:R-:W1:Y:S01]  /*0120*/  LDC.64 R8, c[0x0][0x390] ;  /* 0x0000e400ff087b82 */ /* 0x000e620000000a00 */
[----:B0-----:R-:W-:-:S05]  /*0130*/  IMAD.WIDE.U32 R6, R15, 0x4, R6 ;  /* 0x000000040f067825 */ /* 0x001fca00078e0006 */
[----:B------:R0:W-:Y:S04]  /*0140*/  REDG.E.INC.STRONG.GPU desc[UR6][R6.64], R17 ;  /* 0x000000110600798e */ /* 0x0001e8000d92e106 */
[----:B------:R-:W1:Y:S01]  /*0150*/  LDG.E R13, desc[UR6][R2.64] ;  /* 0x00000006020d7981 */ /* 0x000e62000c1e1900 */
[----:B------:R-:W-:Y:S02]  /*0160*/  IMAD.MOV.U32 R19, RZ, RZ, -0x1 ;  /* 0xffffffffff137424 */ /* 0x000fe400078e00ff */
[----:B-1----:R-:W-:-:S05]  /*0170*/  IMAD.WIDE R8, R13, 0x4, R8 ;  /* 0x000000040d087825 */ /* 0x002fca00078e0208 */
[----:B------:R0:W-:Y:S02]  /*0180*/  REDG.E.ADD.STRONG.GPU desc[UR6][R8.64], R19 ;  /* 0x000000130800798e */ /* 0x0001e4000c12e106 */
.L_x_1:
[----:B------:R-:W-:Y:S05]  /*0190*/  BSYNC.RECONVERGENT B0 ;  /* 0x0000000000007941 */ /* 0x000fea0003800200 */
.L_x_0:
[----:B------:R-:W-:Y:S06]  /*01a0*/  BAR.SYNC.DEFER_BLOCKING 0x0 ;  /* 0x0000000000007b1d */ /* 0x000fec0000010000 */
[----:B------:R-:W2:Y:S01]  /*01b0*/  LDG.E R10, desc[UR6][R10.64] ;  /* 0x000000060a0a7981 */ /* 0x000ea2000c1e1900 */
[----:B------:R-:W-:Y:S01]  /*01c0*/  BSSY.RECONVERGENT B0, `(.L_x_2) ;  /* 0x0000011000007945 */ /* 0x000fe20003800200 */
[----:B------:R-:W-:Y:S02]  /*01d0*/  ISETP.NE.AND P0, PT, R15, RZ, PT ;  /* 0x000000ff0f00720c */ /* 0x000fe40003f05270 */
[----:B------:R-:W-:-:S02]  /*01e0*/  MOV R13, 0xffffffff ;  /* 0xffffffff000d7802 */ /* 0x000fc40000000f00 */
[----:B--2---:R-:W-:-:S13]  /*01f0*/  ISETP.GT.AND P1, PT, R10, RZ, PT ;  /* 0x000000ff0a00720c */ /* 0x004fda0003f24270 */
[----:B------:R-:W-:Y:S05]  /*0200*/  @P1 BRA `(.L_x_3) ;  /* 0x0000000000301947 */ /* 0x000fea0003800000 */
[----:B------:R-:W2:Y:S02]  /*0210*/  LDG.E R0, desc[UR6][R4.64] ;  /* 0x0000000604007981 */ /* 0x000ea4000c1e1900 */
[----:B--2---:R-:W-:-:S13]  /*0220*/  ISETP.NE.AND P1, PT, R0, 0x1, PT ;  /* 0x000000010000780c */ /* 0x004fda0003f25270 */
[----:B------:R-:W-:Y:S05]  /*0230*/  @P1 BRA `(.L_x_3) ;  /* 0x0000000000241947 */ /* 0x000fea0003800000 */
[----:B------:R-:W1:Y:S01]  /*0240*/  S2R R0, SR_LANEID ;  /* 0x0000000000007919 */ /* 0x000e620000000000 */
[----:B0-----:R-:W0:Y:S01]  /*0250*/  LDC.64 R6, c[0x0][0x3a0] ;  /* 0x0000e800ff067b82 */ /* 0x001e220000000a00 */
[----:B------:R-:W-:Y:S02]  /*0260*/  VOTEU.ANY UR4, UPT, PT ;  /* 0x0000000000047886 */ /* 0x000fe400038e0100 */
[----:B------:R-:W-:Y:S01]  /*0270*/  UFLO.U32 UR5, UR4 ;  /* 0x00000004000572bd */ /* 0x000fe200080e0000 */
[----:B------:R2:W-:Y:S01]  /*0280*/  STG.E desc[UR6][R4.64], RZ ;  /* 0x000000ff04007986 */ /* 0x0005e2000c101906 */
[----:B------:R-:W-:-:S06]  /*0290*/  UPOPC UR4, UR4 ;  /* 0x00000004000472bf */ /* 0x000fcc0008000000 */
[----:B------:R-:W-:Y:S01]  /*02a0*/  IMAD R9, RZ, RZ, -UR4 ;  /* 0x80000004ff097e24 */ /* 0x000fe2000f8e02ff */
[----:B-1----:R-:W-:-:S13]  /*02b0*/  ISETP.EQ.U32.AND P1, PT, R0, UR5, PT ;  /* 0x0000000500007c0c */ /* 0x002fda000bf22070 */
[----:B0-----:R2:W-:Y:S02]  /*02c0*/  @P1 REDG.E.ADD.STRONG.GPU desc[UR6][R6.64], R9 ;  /* 0x000000090600198e */ /* 0x0015e4000c12e106 */
.L_x_3:
[----:B------:R-:W-:Y:S05]  /*02d0*/  BSYNC.RECONVERGENT B0 ;  /* 0x0000000000007941 */ /* 0x000fea0003800200 */
.L_x_2:
[----:B------:R-:W-:Y:S06]  /*02e0*/  BAR.SYNC.DEFER_BLOCKING 0x0 ;  /* 0x0000000000007b1d */ /* 0x000fec0000010000 */
[----:B------:R1:W-:Y:S01]  /*02f0*/  STG.E desc[UR6][R2.64], R13 ;  /* 0x0000000d02007986 */ /* 0x0003e2000c101906 */
[----:B------:R-:W-:Y:S05]  /*0300*/  @P0 EXIT ;  /* 0x000000000000094d */ /* 0x000fea0003800000 */
[----:B-1----:R-:W1:Y:S02]  /*0310*/  LDC.64 R2, c[0x0][0x3a8] ;  /* 0x0000ea00ff027b82 */ /* 0x002e640000000a00 */
[----:B-1----:R-:W3:Y:S01]  /*0320*/  LDG.E R0, desc[UR6][R2.64] ;  /* 0x0000000602007981 */ /* 0x002ee2000c1e1900 */
[----:B------:R-:W0:Y:S02]  /*0330*/  LDCU UR4, c[0x0][0x360] ;  /* 0x00006c00ff0477ac */ /* 0x000e240008000800 */
[----:B0-2---:R-:W0:Y:S01]  /*0340*/  I2F.U32.RP R6, UR4 ;  /* 0x0000000400067d06 */ /* 0x005e220008209000 */
[----:B------:R-:W-:-:S07]  /*0350*/  ISETP.NE.U32.AND P1, PT, RZ, UR4, PT ;  /* 0x00000004ff007c0c */ /* 0x000fce000bf25070 */
[----:B0-----:R-:W0:Y:S02]  /*0360*/  MUFU.RCP R6, R6 ;  /* 0x0000000600067308 */ /* 0x001e240000001000 */
[----:B0-----:R-:W-:-:S06]  /*0370*/  IADD3 R4, PT, PT, R6, 0xffffffe, RZ ;  /* 0x0ffffffe06047810 */ /* 0x001fcc0007ffe0ff */
[----:B------:R0:W1:Y:S02]  /*0380*/  F2I.FTZ.U32.TRUNC.NTZ R5, R4 ;  /* 0x0000000400057305 */ /* 0x000064000021f000 */
[----:B0-----:R-:W-:Y:S02]  /*0390*/  HFMA2 R4, -RZ, RZ, 0, 0 ;  /* 0x00000000ff047431 */ /* 0x001fe400000001ff */
[----:B-1----:R-:W-:-:S04]  /*03a0*/  IMAD.MOV R7, RZ, RZ, -R5 ;  /* 0x000000ffff077224 */ /* 0x002fc800078e0a05 */
[----:B------:R-:W-:-:S04]  /*03b0*/  IMAD R7, R7, UR4, RZ ;  /* 0x0000000407077c24 */ /* 0x000fc8000f8e02ff */
[----:B------:R-:W-:-:S04]  /*03c0*/  IMAD.HI.U32 R8, R5, R7, R4 ;  /* 0x0000000705087227 */ /* 0x000fc800078e0004 */
[----:B---3--:R-:W-:-:S04]  /*03d0*/  VIADD R5, R0, 0x1 ;  /* 0x0000000100057836 */ /* 0x008fc80000000000 */
[----:B------:R-:W-:Y:S01]  /*03e0*/  IMAD.HI.U32 R8, R8, R5, RZ ;  /* 0x0000000508087227 */ /* 0x000fe200078e00ff */
[----:B------:R0:W-:Y:S04]  /*03f0*/  STG.E desc[UR6][R2.64], R5 ;  /* 0x0000000502007986 */ /* 0x0001e8000c101906 */
[----:B------:R-:W-:-:S05]  /*0400*/  IADD3 R8, PT, PT, -R8, RZ, RZ ;  /* 0x000000ff08087210 */ /* 0x000fca0007ffe1ff */
[----:B------:R-:W-:-:S05]  /*0410*/  IMAD R6, R8, UR4, R5 ;  /* 0x0000000408067c24 */ /* 0x000fca000f8e0205 */
[----:B------:R-:W-:-:S13]  /*0420*/  ISETP.GE.U32.AND P0, PT, R6, UR4, PT ;  /* 0x0000000406007c0c */ /* 0x000fda000bf06070 */
[----:B------:R-:W-:-:S05]  /*0430*/  @P0 VIADD R6, R6, -UR4 ;  /* 0x8000000406060c36 */ /* 0x000fca0008000000 */
[----:B------:R-:W-:-:S13]  /*0440*/  ISETP.GE.U32.AND P0, PT, R6, UR4, PT ;  /* 0x0000000406007c0c */ /* 0x000fda000bf06070 */
[----:B------:R-:W-:Y:S02]  /*0450*/  @P0 IADD3 R6, PT, PT, R6, -UR4, RZ ;  /* 0x8000000406060c10 */ /* 0x000fe4000fffe0ff */
[----:B------:R-:W-:-:S04]  /*0460*/  @!P1 LOP3.LUT R6, RZ, UR4, RZ, 0x33, !PT ;  /* 0x00000004ff069c12 */ /* 0x000fc8000f8e33ff */
[----:B------:R-:W-:-:S13]  /*0470*/  ISETP.NE.AND P0, PT, R6, RZ, PT ;  /* 0x000000ff0600720c */ /* 0x000fda0003f05270 */
[----:B0-----:R-:W-:Y:S05]  /*0480*/  @P0 EXIT ;  /* 0x000000000000094d */ /* 0x001fea0003800000 */
[----:B------:R-:W-:-:S05]  /*0490*/  VIADD R5, R0, 0x2 ;  /* 0x0000000200057836 */ /* 0x000fca0000000000 */
[----:B------:R-:W-:Y:S01]  /*04a0*/  STG.E desc[UR6][R2.64], R5 ;  /* 0x0000000502007986 */ /* 0x000fe2000c101906 */
[----:B------:R-:W-:Y:S05]  /*04b0*/  EXIT ;  /* 0x000000000000794d */ /* 0x000fea0003800000 */
.L_x_4:
[----:B------:R-:W-:-:S00]  /*04c0*/  BRA `(.L_x_4) ;  /* 0xfffffffc00fc7947 */ /* 0x000fc0000383ffff */
[----:B------:R-:W-:-:S00]  /*04d0*/  NOP ;  /* 0x0000000000007918 */ /* 0x000fc00000000000 */
        /* <DEDUP_REMOVED lines=10> */
.L_x_23:


//--------------------- .text._Z15minRowWithIndexPiS_S_iii --------------------------
	.section	.text._Z15minRowWithIndexPiS_S_iii,"ax",@progbits
	.align	128
        .global         _Z15minRowWithIndexPiS_S_iii
        .type           _Z15minRowWithIndexPiS_S_iii,@function
        .size           _Z15minRowWithIndexPiS_S_iii,(.L_x_24 - _Z15minRowWithIndexPiS_S_iii)
        .other          _Z15minRowWithIndexPiS_S_iii,@"STO_CUDA_ENTRY STV_DEFAULT"
_Z15minRowWithIndexPiS_S_iii:
.text._Z15minRowWithIndexPiS_S_iii:
[----:B------:R-:W-:Y:S01]  /*0000*/  LDC R1, c[0x0][0x37c] ;  /* 0x0000df00ff017b82 */ /* 0x000fe20000000800 */
[----:B------:R-:W0:Y:S07]  /*0010*/  S2R R11, SR_TID.X ;  /* 0x00000000000b7919 */ /* 0x000e2e0000002100 */
[----:B------:R-:W1:Y:S01]  /*0020*/  LDC.64 R2, c[0x0][0x380] ;  /* 0x0000e000ff027b82 */ /* 0x000e620000000a00 */
[----:B------:R-:W0:Y:S01]  /*0030*/  LDCU UR4, c[0x0][0x398] ;  /* 0x00007300ff0477ac */ /* 0x000e220008000800 */
[----:B------:R-:W0:Y:S01]  /*0040*/  S2R R10, SR_CTAID.X ;  /* 0x00000000000a7919 */ /* 0x000e220000002500 */
[----:B------:R-:W2:Y:S05]  /*0050*/  LDCU.64 UR8, c[0x0][0x358] ;  /* 0x00006b00ff0877ac */ /* 0x000eaa0008000a00 */
[----:B------:R-:W3:Y:S01]  /*0060*/  LDC.64 R4, c[0x0][0x388] ;  /* 0x0000e200ff047b82 */ /* 0x000ee20000000a00 */
[----:B------:R-:W4:Y:S01]  /*0070*/  LDCU UR6, c[0x0][0x3a0] ;  /* 0x00007400ff0677ac */ /* 0x000f220008000800 */
[----:B0-----:R-:W-:-:S04]  /*0080*/  IMAD R7, R10, UR4, R11 ;  /* 0x000000040a077c24 */ /* 0x001fc8000f8e020b */
[----:B-1----:R-:W-:-:S04]  /*0090*/  IMAD.WIDE R2, R7, 0x4, R2 ;  /* 0x0000000407027825 */ /* 0x002fc800078e0202 */
[----:B---3--:R-:W-:Y:S01]  /*00a0*/  IMAD.WIDE R4, R7, 0x4, R4 ;  /* 0x0000000407047825 */ /* 0x008fe200078e0204 */
[----:B--2---:R-:W2:Y:S04]  /*00b0*/  LDG.E R0, desc[UR8][R2.64] ;  /* 0x0000000802007981 */ /* 0x004ea8000c1e1900 */
[----:B------:R-:W3:Y:S01]  /*00c0*/  LDG.E R6, desc[UR8][R4.64] ;  /* 0x0000000804067981 */ /* 0x000ee2000c1e1900 */
[----:B------:R-:W0:Y:S01]  /*00d0*/  S2UR UR5, SR_CgaCtaId ;  /* 0x00000000000579c3 */ /* 0x000e220000008800 */
[----:B------:R-:W-:Y:S02]  /*00e0*/  UMOV UR4, 0x400 ;  /* 0x0000040000047882 */ /* 0x000fe40000000000 */
[----:B0-----:R-:W-:-:S04]  /*00f0*/  ULEA UR4, UR5, UR4, 0x18 ;  /* 0x0000000405047291 */ /* 0x001fc8000f8ec0ff */
[----:B----4-:R-:W-:Y:S02]  /*0100*/  ULEA UR5, UR6, UR4, 0x2 ;  /* 0x0000000406057291 */ /* 0x010fe4000f8e10ff */
[----:B------:R-:W-:-:S04]  /*0110*/  LEA R7, R11, UR4, 0x2 ;  /* 0x000000040b077c11 */ /* 0x000fc8000f8e10ff */
[----:B------:R-:W-:Y:S01]  /*0120*/  LEA R9, R11, UR5, 0x2 ;  /* 0x000000050b097c11 */ /* 0x000fe2000f8e10ff */
[----:B------:R-:W0:Y:S02]  /*0130*/  LDCU UR4, c[0x0][0x360] ;  /* 0x00006c00ff0477ac */ /* 0x000e240008000800 */
[----:B0-----:R-:W-:Y:S01]  /*0140*/  UISETP.GE.U32.AND UP0, UPT, UR4, 0x2, UPT ;  /* 0x000000020400788c */ /* 0x001fe2000bf06070 */
[----:B--2---:R0:W-:Y:S04]  /*0150*/  STS [R7], R0 ;  /* 0x0000000007007388 */ /* 0x0041e80000000800 */
[----:B---3--:R0:W-:Y:S01]  /*0160*/  STS [R9], R6 ;  /* 0x0000000609007388 */ /* 0x0081e20000000800 */
[----:B------:R-:W-:Y:S06]  /*0170*/  BAR.SYNC.DEFER_BLOCKING 0x0 ;  /* 0x0000000000007b1d */ /* 0x000fec0000010000 */
[----:B------:R-:W-:Y:S05]  /*0180*/  BRA.U !UP0, `(.L_x_5) ;  /* 0x0000000108487547 */ /* 0x000fea000b800000 */
[----:B0-----:R-:W-:-:S07]  /*0190*/  IMAD.U32 R0, RZ, RZ, UR4 ;  /* 0x00000004ff007e24 */ /* 0x001fce000f8e00ff */
.L_x_8:
[--C-:B------:R-:W-:Y:S01]  /*01a0*/  IMAD.MOV.U32 R12, RZ, RZ, R0.reuse ;  /* 0x000000ffff0c7224 */ /* 0x100fe200078e0000 */
[----:B------:R-:W-:Y:S01]  /*01b0*/  SHF.R.U32.HI R0, RZ, 0x1, R0 ;  /* 0x00000001ff007819 */ /* 0x000fe20000011600 */
[----:B------:R-:W-:Y:S03]  /*01c0*/  BSSY.RECONVERGENT B0, `(.L_x_6) ;  /* 0x000000b000007945 */ /* 0x000fe60003800200 */
[----:B------:R-:W-:-:S13]  /*01d0*/  ISETP.GE.U32.AND P0, PT, R11, R0, PT ;  /* 0x000000000b00720c */ /* 0x000fda0003f06070 */
[----:B0-----:R-:W-:Y:S05]  /*01e0*/  @P0 BRA `(.L_x_7) ;  /* 0x0000000000200947 */ /* 0x001fea0003800000 */
[----:B------:R-:W-:Y:S01]  /*01f0*/  IMAD R8, R0, 0x4, R7 ;  /* 0x0000000400087824 */ /* 0x000fe200078e0207 */
[----:B------:R-:W-:Y:S05]  /*0200*/  LDS R6, [R7] ;  /* 0x0000000007067984 */ /* 0x000fea0000000800 */
[----:B------:R-:W0:Y:S02]  /*0210*/  LDS R8, [R8] ;  /* 0x0000000008087984 */ /* 0x000e240000000800 */
[----:B0-----:R-:W-:-:S13]  /*0220*/  ISETP.GT.AND P0, PT, R6, R8, PT ;  /* 0x000000080600720c */ /* 0x001fda0003f04270 */
[----:B------:R-:W-:Y:S01]  /*0230*/  @P0 LEA R6, R0, R9, 0x2 ;  /* 0x0000000900060211 */ /* 0x000fe200078e10ff */
[----:B------:R-:W-:Y:S05]  /*0240*/  @P0 STS [R7], R8 ;  /* 0x0000000807000388 */ /* 0x000fea0000000800 */
[----:B------:R-:W0:Y:S04]  /*0250*/  @P0 LDS R6, [R6] ;  /* 0x0000000006060984 */ /* 0x000e280000000800 */
[----:B0-----:R0:W-:Y:S02]  /*0260*/  @P0 STS [R9], R6 ;  /* 0x0000000609000388 */ /* 0x0011e40000000800 */
.L_x_7:
[----:B------:R-:W-:Y:S05]  /*0270*/  BSYNC.RECONVERGENT B0 ;  /* 0x0000000000007941 */ /* 0x000fea0003800200 */
.L_x_6:
[----:B------:R-:W-:Y:S01]  /*0280*/  BAR.SYNC.DEFER_BLOCKING 0x0 ;  /* 0x0000000000007b1d */ /* 0x000fe20000010000 */
[----:B------:R-:W-:-:S13]  /*0290*/  ISETP.GT.U32.AND P0, PT, R12, 0x3, PT ;  /* 0x000000030c00780c */ /* 0x000fda0003f04070 */
[----:B------:R-:W-:Y:S05]  /*02a0*/  @P0 BRA `(.L_x_8) ;  /* 0xfffffffc00bc0947 */ /* 0x000fea000383ffff */
.L_x_5:
[----:B------:R-:W1:Y:S01]  /*02b0*/  LDCU UR4, c[0x0][0x39c] ;  /* 0x00007380ff0477ac */ /* 0x000e620008000800 */
[----:B------:R-:W-:Y:S01]  /*02c0*/  MOV R13, 0xffffffff ;  /* 0xffffffff000d7802 */ /* 0x000fe20000000f00 */
[----:B------:R-:W-:Y:S01]  /*02d0*/  BAR.SYNC.DEFER_BLOCKING 0x0 ;  /* 0x0000000000007b1d */ /* 0x000fe20000010000 */
[----:B-1----:R-:W-:-:S04]  /*02e0*/  ISETP.GE.AND P0, PT, R10, UR4, PT ;  /* 0x000000040a007c0c */ /* 0x002fc8000bf06270 */
[----:B------:R-:W-:Y:S01]  /*02f0*/  ISETP.NE.OR P0, PT, R11, RZ, P0 ;  /* 0x000000ff0b00720c */ /* 0x000fe20000705670 */
[----:B------:R-:W-:-:S12]  /*0300*/  IMAD.MOV.U32 R11, RZ, RZ, 0x7fffffff ;  /* 0x7fffffffff0b7424 */ /* 0x000fd800078e00ff */
[----:B0-----:R-:W0:Y:S01]  /*0310*/  @!P0 LDS R9, [UR5] ;  /* 0x00000005ff098984 */ /* 0x001e220008000800 */
[----:B------:R-:W1:Y:S02]  /*0320*/  @!P0 LDC.64 R6, c[0x0][0x390] ;  /* 0x0000e400ff068b82 */ /* 0x000e640000000a00 */
[----:B-1----:R-:W-:-:S05]  /*0330*/  @!P0 IMAD.WIDE.U32 R6, R10, 0x4, R6 ;  /* 0x000000040a068825 */ /* 0x002fca00078e0006 */
[----:B0-----:R-:W-:Y:S04]  /*0340*/  @!P0 STG.E desc[UR8][R6.64], R9 ;  /* 0x0000000906008986 */ /* 0x001fe8000c101908 */
[----:B------:R-:W-:Y:S04]  /*0350*/  STG.E desc[UR8][R2.64], R11 ;  /* 0x0000000b02007986 */ /* 0x000fe8000c101908 */
[----:B------:R-:W-:Y:S01]  /*0360*/  STG.E desc[UR8][R4.64], R13 ;  /* 0x0000000d04007986 */ /* 0x000fe2000c101908 */
[----:B------:R-:W-:Y:S05]  /*0370*/  EXIT ;  /* 0x000000000000794d */ /* 0x000fea0003800000 */
.L_x_9:
        /* <DEDUP_REMOVED lines=16> */
.L_x_24:


//--------------------- .text._Z11setMinEnemyPi   --------------------------
	.section	.text._Z11setMinEnemyPi,"ax",@progbits
	.align	128
        .global         _Z11setMinEnemyPi
        .type           _Z11setMinEnemyPi,@function
        .size           _Z11setMinEnemyPi,(.L_x_25 - _Z11setMinEnemyPi)
        .other          _Z11setMinEnemyPi,@"STO_CUDA_ENTRY STV_DEFAULT"
_Z11setMinEnemyPi:
.text._Z11setMinEnemyPi:
[----:B------:R-:W-:Y:S01]  /*0000*/  LDC R1, c[0x0][0x37c] ;  /* 0x0000df00ff017b82 */ /* 0x000fe20000000800 */
[----:B------:R-:W0:Y:S07]  /*0010*/  S2R R5, SR_CTAID.X ;  /* 0x0000000000057919 */ /* 0x000e2e0000002500 */
[----:B------:R-:W1:Y:S01]  /*0020*/  LDC.64 R2, c[0x0][0x380] ;  /* 0x0000e000ff027b82 */ /* 0x000e620000000a00 */
[----:B------:R-:W0:Y:S01]  /*0030*/  LDCU UR6, c[0x0][0x360] ;  /* 0x00006c00ff0677ac */ /* 0x000e220008000800 */
[----:B------:R-:W-:Y:S01]  /*0040*/  MOV R7, 0xffffffff ;  /* 0xffffffff00077802 */ /* 0x000fe20000000f00 */
[----:B------:R-:W0:Y:S01]  /*0050*/  S2R R0, SR_TID.X ;  /* 0x0000000000007919 */ /* 0x000e220000002100 */
[----:B------:R-:W2:Y:S01]  /*0060*/  LDCU.64 UR4, c[0x0][0x358] ;  /* 0x00006b00ff0477ac */ /* 0x000ea20008000a00 */
[----:B0-----:R-:W-:-:S04]  /*0070*/  IMAD R5, R5, UR6, R0 ;  /* 0x0000000605057c24 */ /* 0x001fc8000f8e0200 */
[----:B-1----:R-:W-:-:S05]  /*0080*/  IMAD.WIDE R2, R5, 0x4, R2 ;  /* 0x0000000405027825 */ /* 0x002fca00078e0202 */
[----:B--2---:R-:W-:Y:S01]  /*0090*/  STG.E desc[UR4][R2.64], R7 ;  /* 0x0000000702007986 */ /* 0x004fe2000c101904 */
[----:B------:R-:W-:Y:S05]  /*00a0*/  EXIT ;  /* 0x000000000000794d */ /* 0x000fea0003800000 */
.L_x_10:
        /* <DEDUP_REMOVED lines=13> */
.L_x_25:


//--------------------- .text._Z10setMinDistPi    --------------------------
	.section	.text._Z10setMinDistPi,"ax",@progbits
	.align	128
        .global         _Z10setMinDistPi
        .type           _Z10setMinDistPi,@function
        .size           _Z10setMinDistPi,(.L_x_26 - _Z10setMinDistPi)
        .other          _Z10setMinDistPi,@"STO_CUDA_ENTRY STV_DEFAULT"
_Z10setMinDistPi:
.text._Z10setMinDistPi:
        /* <DEDUP_REMOVED lines=11> */
.L_x_11:
        /* <DEDUP_REMOVED lines=13> */
.L_x_26:


//--------------------- .text._Z9funBeginsPiiiS_S_S_S_S_S_S_i --------------------------
	.section	.text._Z9funBeginsPiiiS_S_S_S_S_S_S_i,"ax",@progbits
	.align	128
        .global         _Z9funBeginsPiiiS_S_S_S_S_S_S_i
        .type           _Z9funBeginsPiiiS_S_S_S_S_S_S_i,@function
        .size           _Z9funBeginsPiiiS_S_S_S_S_S_S_i,(.L_x_27 - _Z9funBeginsPiiiS_S_S_S_S_S_S_i)
        .other          _Z9funBeginsPiiiS_S_S_S_S_S_S_i,@"STO_CUDA_ENTRY STV_DEFAULT"
_Z9funBeginsPiiiS_S_S_S_S_S_S_i:
.text._Z9funBeginsPiiiS_S_S_S_S_S_S_i:
[----:B------:R-:W-:Y:S01]  /*0000*/  LDC R1, c[0x0][0x37c] ;  /* 0x0000df00ff017b82 */ /* 0x000fe20000000800 */
[----:B------:R-:W0:Y:S07]  /*0010*/  S2R R0, SR_CTAID.X ;  /* 0x0000000000007919 */ /* 0x000e2e0000002500 */
[----:B------:R-:W0:Y:S01]  /*0020*/  LDC.64 R4, c[0x0][0x380] ;  /* 0x0000e000ff047b82 */ /* 0x000e220000000a00 */
[----:B------:R-:W1:Y:S01]  /*0030*/  LDCU.64 UR4, c[0x0][0x358] ;  /* 0x00006b00ff0477ac */ /* 0x000e620008000a00 */
[----:B0-----:R-:W-:-:S06]  /*0040*/  IMAD.WIDE.U32 R2, R0, 0x4, R4 ;  /* 0x0000000400027825 */ /* 0x001fcc00078e0004 */
[----:B-1----:R-:W2:Y:S02]  /*0050*/  LDG.E R2, desc[UR4][R2.64] ;  /* 0x0000000402027981 */ /* 0x002ea4000c1e1900 */
[----:B--2---:R-:W-:-:S13]  /*0060*/  ISETP.NE.AND P0, PT, R2, 0x1, PT ;  /* 0x000000010200780c */ /* 0x004fda0003f05270 */
[----:B------:R-:W-:Y:S05]  /*0070*/  @P0 EXIT ;  /* 0x000000000000094d */ /* 0x000fea0003800000 */
[----:B------:R-:W0:Y:S01]  /*0080*/  LDC.64 R2, c[0x0][0x388] ;  /* 0x0000e200ff027b82 */ /* 0x000e220000000a00 */
[----:B------:R-:W-:Y:S01]  /*0090*/  BSSY.RECONVERGENT B0, `(.L_x_12) ;  /* 0x00000d2000007945 */ /* 0x000fe20003800200 */
[----:B0-----:R-:W-:Y:S01]  /*00a0*/  IABS R11, R2 ;  /* 0x00000002000b7213 */ /* 0x001fe20000000000 */
[----:B------:R-:W-:-:S03]  /*00b0*/  IMAD.IADD R8, R0, 0x1, R3 ;  /* 0x0000000100087824 */ /* 0x000fc600078e0203 */
[----:B------:R-:W0:Y:S02]  /*00c0*/  I2F.RP R9, R11 ;  /* 0x0000000b00097306 */ /* 0x000e240000209400 */
[----:B------:R-:W-:-:S06]  /*00d0*/  ISETP.GE.AND P2, PT, R8, RZ, PT ;  /* 0x000000ff0800720c */ /* 0x000fcc0003f46270 */
[----:B0-----:R-:W0:Y:S02]  /*00e0*/  MUFU.RCP R9, R9 ;  /* 0x0000000900097308 */ /* 0x001e240000001000 */
[----:B0-----:R-:W-:-:S06]  /*00f0*/  VIADD R6, R9, 0xffffffe ;  /* 0x0ffffffe09067836 */ /* 0x001fcc0000000000 */
[----:B------:R0:W1:Y:S02]  /*0100*/  F2I.FTZ.U32.TRUNC.NTZ R7, R6 ;  /* 0x0000000600077305 */ /* 0x000064000021f000 */
[----:B0-----:R-:W-:Y:S02]  /*0110*/  IMAD.MOV.U32 R6, RZ, RZ, RZ ;  /* 0x000000ffff067224 */ /* 0x001fe400078e00ff */
[----:B-1----:R-:W-:-:S04]  /*0120*/  IMAD.MOV R10, RZ, RZ, -R7 ;  /* 0x000000ffff0a7224 */ /* 0x002fc800078e0a07 */
[----:B------:R-:W-:Y:S01]  /*0130*/  IMAD R3, R10, R11, RZ ;  /* 0x0000000b0a037224 */ /* 0x000fe200078e02ff */
[----:B------:R-:W-:-:S03]  /*0140*/  IABS R10, R8 ;  /* 0x00000008000a7213 */ /* 0x000fc60000000000 */
[----:B------:R-:W-:Y:S02]  /*0150*/  IMAD.HI.U32 R7, R7, R3, R6 ;  /* 0x0000000307077227 */ /* 0x000fe400078e0006 */
[----:B------:R-:W0:Y:S04]  /*0160*/  S2R R3, SR_TID.X ;  /* 0x0000000000037919 */ /* 0x000e280000002100 */
[----:B------:R-:W-:-:S04]  /*0170*/  IMAD.HI.U32 R7, R7, R10, RZ ;  /* 0x0000000a07077227 */ /* 0x000fc800078e00ff */
[----:B------:R-:W-:-:S04]  /*0180*/  IMAD.MOV R7, RZ, RZ, -R7 ;  /* 0x000000ffff077224 */ /* 0x000fc800078e0a07 */
[----:B------:R-:W-:-:S05]  /*0190*/  IMAD R6, R11, R7, R10 ;  /* 0x000000070b067224 */ /* 0x000fca00078e020a */
[----:B------:R-:W-:-:S13]  /*01a0*/  ISETP.GT.U32.AND P0, PT, R11, R6, PT ;  /* 0x000000060b00720c */ /* 0x000fda0003f04070 */
[----:B------:R-:W-:Y:S01]  /*01b0*/  @!P0 IMAD.IADD R6, R6, 0x1, -R11 ;  /* 0x0000000106068824 */ /* 0x000fe200078e0a0b */
[----:B------:R-:W-:-:S04]  /*01c0*/  ISETP.NE.AND P0, PT, R2, RZ, PT ;  /* 0x000000ff0200720c */ /* 0x000fc80003f05270 */
[----:B------:R-:W-:-:S13]  /*01d0*/  ISETP.GT.U32.AND P1, PT, R11, R6, PT ;  /* 0x000000060b00720c */ /* 0x000fda0003f24070 */
[----:B------:R-:W-:Y:S01]  /*01e0*/  @!P1 IMAD.IADD R6, R6, 0x1, -R11 ;  /* 0x0000000106069824 */ /* 0x000fe200078e0a0b */
[----:B0-----:R-:W-:-:S04]  /*01f0*/  ISETP.NE.AND P1, PT, R3, R0, PT ;  /* 0x000000000300720c */ /* 0x001fc80003f25270 */
[----:B------:R-:W-:Y:S02]  /*0200*/  @!P2 IADD3 R6, PT, PT, -R6, RZ, RZ ;  /* 0x000000ff0606a210 */ /* 0x000fe40007ffe1ff */
[----:B------:R-:W-:-:S07]  /*0210*/  @!P0 LOP3.LUT R6, RZ, R2, RZ, 0x33, !PT ;  /* 0x00000002ff068212 */ /* 0x000fce00078e33ff */
[----:B------:R-:W-:Y:S05]  /*0220*/  @!P1 BRA `(.L_x_13) ;  /* 0x0000000800e09947 */ /* 0x000fea0003800000 */
[----:B------:R-:W-:-:S06]  /*0230*/  IMAD.WIDE.U32 R4, R3, 0x4, R4 ;  /* 0x0000000403047825 */ /* 0x000fcc00078e0004 */
[----:B------:R-:W2:Y:S02]  /*0240*/  LDG.E R4, desc[UR4][R4.64] ;  /* 0x0000000404047981 */ /* 0x000ea4000c1e1900 */
[----:B--2---:R-:W-:-:S13]  /*0250*/  ISETP.NE.AND P0, PT, R4, 0x1, PT ;  /* 0x000000010400780c */ /* 0x004fda0003f05270 */
[----:B------:R-:W-:Y:S05]  /*0260*/  @P0 BRA `(.L_x_13) ;  /* 0x0000000800d00947 */ /* 0x000fea0003800000 */
[----:B------:R-:W0:Y:S08]  /*0270*/  LDC.64 R4, c[0x0][0x398] ;  /* 0x0000e600ff047b82 */ /* 0x000e300000000a00 */
[----:B------:R-:W1:Y:S01]  /*0280*/  LDC.64 R16, c[0x0][0x390] ;  /* 0x0000e400ff107b82 */ /* 0x000e620000000a00 */
[----:B0-----:R-:W-:-:S04]  /*0290*/  IMAD.WIDE R14, R6, 0x4, R4 ;  /* 0x00000004060e7825 */ /* 0x001fc800078e0204 */
[C---:B------:R-:W-:Y:S02]  /*02a0*/  IMAD.WIDE.U32 R10, R0.reuse, 0x4, R4 ;  /* 0x00000004000a7825 */ /* 0x040fe400078e0004 */
[----:B------:R-:W2:Y:S02]  /*02b0*/  LDG.E R15, desc[UR4][R14.64] ;  /* 0x000000040e0f7981 */ /* 0x000ea4000c1e1900 */
[--C-:B-1----:R-:W-:Y:S02]  /*02c0*/  IMAD.WIDE.U32 R8, R0, 0x4, R16.reuse ;  /* 0x0000000400087825 */ /* 0x102fe400078e0010 */
[----:B------:R-:W2:Y:S02]  /*02d0*/  LDG.E R10, desc[UR4][R10.64] ;  /* 0x000000040a0a7981 */ /* 0x000ea4000c1e1900 */
[--C-:B------:R-:W-:Y:S02]  /*02e0*/  IMAD.WIDE R12, R6, 0x4, R16.reuse ;  /* 0x00000004060c7825 */ /* 0x100fe400078e0210 */
[----:B------:R-:W3:Y:S02]  /*02f0*/  LDG.E R8, desc[UR4][R8.64] ;  /* 0x0000000408087981 */ /* 0x000ee4000c1e1900 */
[----:B------:R-:W-:-:S02]  /*0300*/  IMAD.WIDE.U32 R16, R3, 0x4, R16 ;  /* 0x0000000403107825 */ /* 0x000fc400078e0010 */
[----:B------:R-:W3:Y:S02]  /*0310*/  LDG.E R7, desc[UR4][R12.64] ;  /* 0x000000040c077981 */ /* 0x000ee4000c1e1900 */
[----:B------:R-:W-:Y:S02]  /*0320*/  IMAD.WIDE.U32 R18, R3, 0x4, R4 ;  /* 0x0000000403127825 */ /* 0x000fe400078e0004 */
[----:B------:R-:W4:Y:S04]  /*0330*/  LDG.E R17, desc[UR4][R16.64] ;  /* 0x0000000410117981 */ /* 0x000f28000c1e1900 */
[----:B------:R-:W5:Y:S01]  /*0340*/  LDG.E R5, desc[UR4][R18.64] ;  /* 0x0000000412057981 */ /* 0x000f62000c1e1900 */
[----:B--2---:R-:W-:-:S05]  /*0350*/  IMAD.IADD R6, R15, 0x1, -R10 ;  /* 0x000000010f067824 */ /* 0x004fca00078e0a0a */
[----:B------:R-:W-:Y:S01]  /*0360*/  ISETP.NE.AND P0, PT, R6, RZ, PT ;  /* 0x000000ff0600720c */ /* 0x000fe20003f05270 */
[--C-:B---3--:R-:W-:Y:S02]  /*0370*/  IMAD.IADD R7, R7, 0x1, -R8.reuse ;  /* 0x0000000107077824 */ /* 0x108fe400078e0a08 */
[----:B----4-:R-:W-:-:S03]  /*0380*/  IMAD.IADD R4, R17, 0x1, -R8 ;  /* 0x0000000111047824 */ /* 0x010fc600078e0a08 */
[----:B------:R-:W-:Y:S01]  /*0390*/  ISETP.EQ.OR P0, PT, R7, RZ, !P0 ;  /* 0x000000ff0700720c */ /* 0x000fe20004702670 */
[----:B-----5:R-:W-:-:S03]  /*03a0*/  IMAD.IADD R5, R5, 0x1, -R10 ;  /* 0x0000000105057824 */ /* 0x020fc600078e0a0a */
[----:B------:R-:W-:-:S04]  /*03b0*/  ISETP.EQ.OR P0, PT, R4, RZ, P0 ;  /* 0x000000ff0400720c */ /* 0x000fc80000702670 */
[----:B------:R-:W-:-:S13]  /*03c0*/  ISETP.EQ.OR P0, PT, R5, RZ, P0 ;  /* 0x000000ff0500720c */ /* 0x000fda0000702670 */
[----:B------:R-:W-:Y:S05]  /*03d0*/  @P0 BRA `(.L_x_14) ;  /* 0x0000000800000947 */ /* 0x000fea0003800000 */
[----:B------:R-:W-:Y:S02]  /*03e0*/  IABS R10, R7 ;  /* 0x00000007000a7213 */ /* 0x000fe40000000000 */
[----:B------:R-:W-:-:S07]  /*03f0*/  IABS R11, R6 ;  /* 0x00000006000b7213 */ /* 0x000fce0000000000 */
.L_x_15:
[-C--:B------:R-:W-:Y:S02]  /*0400*/  IABS R2, R11.reuse ;  /* 0x0000000b00027213 */ /* 0x080fe40000000000 */
[----:B------:R-:W-:Y:S02]  /*0410*/  IABS R14, R10 ;  /* 0x0000000a000e7213 */ /* 0x000fe40000000000 */
[----:B------:R-:W0:Y:S01]  /*0420*/  I2F.RP R12, R2 ;  /* 0x00000002000c7306 */ /* 0x000e220000209400 */
[----:B------:R-:W-:Y:S02]  /*0430*/  IABS R15, R11 ;  /* 0x0000000b000f7213 */ /* 0x000fe40000000000 */
[----:B------:R-:W-:-:S03]  /*0440*/  ISETP.GE.AND P1, PT, R10, RZ, PT ;  /* 0x000000ff0a00720c */ /* 0x000fc60003f26270 */
[----:B------:R-:W-:Y:S02]  /*0450*/  IMAD.MOV R15, RZ, RZ, -R15 ;  /* 0x000000ffff0f7224 */ /* 0x000fe400078e0a0f */
[----:B0-----:R-:W0:Y:S02]  /*0460*/  MUFU.RCP R12, R12 ;  /* 0x0000000c000c7308 */ /* 0x001e240000001000 */
[----:B0-----:R-:W-:Y:S02]  /*0470*/  VIADD R8, R12, 0xffffffe ;  /* 0x0ffffffe0c087836 */ /* 0x001fe40000000000 */
[----:B------:R-:W-:-:S04]  /*0480*/  IMAD.MOV.U32 R12, RZ, RZ, R11 ;  /* 0x000000ffff0c7224 */ /* 0x000fc800078e000b */
[----:B------:R0:W1:Y:S01]  /*0490*/  F2I.FTZ.U32.TRUNC.NTZ R9, R8 ;  /* 0x0000000800097305 */ /* 0x000062000021f000 */
[----:B------:R-:W-:Y:S01]  /*04a0*/  MOV R10, R12 ;  /* 0x0000000c000a7202 */ /* 0x000fe20000000f00 */
[----:B0-----:R-:W-:Y:S02]  /*04b0*/  HFMA2 R8, -RZ, RZ, 0, 0 ;  /* 0x00000000ff087431 */ /* 0x001fe400000001ff */
[----:B-1----:R-:W-:-:S04]  /*04c0*/  IMAD.MOV R13, RZ, RZ, -R9 ;  /* 0x000000ffff0d7224 */ /* 0x002fc800078e0a09 */
[----:B------:R-:W-:-:S04]  /*04d0*/  IMAD R13, R13, R2, RZ ;  /* 0x000000020d0d7224 */ /* 0x000fc800078e02ff */
[----:B------:R-:W-:-:S06]  /*04e0*/  IMAD.HI.U32 R9, R9, R13, R8 ;  /* 0x0000000d09097227 */ /* 0x000fcc00078e0008 */
[----:B------:R-:W-:-:S04]  /*04f0*/  IMAD.HI.U32 R8, R9, R14, RZ ;  /* 0x0000000e09087227 */ /* 0x000fc800078e00ff */
[----:B------:R-:W-:Y:S01]  /*0500*/  IMAD R13, R8, R15, R14 ;  /* 0x0000000f080d7224 */ /* 0x000fe200078e020e */
[----:B------:R-:W-:-:S04]  /*0510*/  LOP3.LUT R8, RZ, R11, RZ, 0x33, !PT ;  /* 0x0000000bff087212 */ /* 0x000fc800078e33ff */
[----:B------:R-:W-:-:S13]  /*0520*/  ISETP.GT.U32.AND P0, PT, R2, R13, PT ;  /* 0x0000000d0200720c */ /* 0x000fda0003f04070 */
[----:B------:R-:W-:-:S05]  /*0530*/  @!P0 IMAD.IADD R13, R13, 0x1, -R2 ;  /* 0x000000010d0d8824 */ /* 0x000fca00078e0a02 */
[----:B------:R-:W-:-:S13]  /*0540*/  ISETP.GT.U32.AND P0, PT, R2, R13, PT ;  /* 0x0000000d0200720c */ /* 0x000fda0003f04070 */
[----:B------:R-:W-:Y:S01]  /*0550*/  @!P0 IMAD.IADD R13, R13, 0x1, -R2 ;  /* 0x000000010d0d8824 */ /* 0x000fe200078e0a02 */
[----:B------:R-:W-:-:S03]  /*0560*/  ISETP.NE.AND P0, PT, R11, RZ, PT ;  /* 0x000000ff0b00720c */ /* 0x000fc60003f05270 */
[----:B------:R-:W-:-:S05]  /*0570*/  @!P1 IMAD.MOV R13, RZ, RZ, -R13 ;  /* 0x000000ffff0d9224 */ /* 0x000fca00078e0a0d */
[----:B------:R-:W-:-:S04]  /*0580*/  SEL R11, R8, R13, !P0 ;  /* 0x0000000d080b7207 */ /* 0x000fc80004000000 */
[----:B------:R-:W-:-:S13]  /*0590*/  ISETP.NE.AND P1, PT, R11, RZ, PT ;  /* 0x000000ff0b00720c */ /* 0x000fda0003f25270 */
[----:B------:R-:W-:Y:S05]  /*05a0*/  @P1 BRA `(.L_x_15) ;  /* 0xfffffffc00941947 */ /* 0x000fea000383ffff */
[----:B------:R-:W-:Y:S01]  /*05b0*/  IABS R16, R6 ;  /* 0x0000000600107213 */ /* 0x000fe20000000000 */
[----:B------:R-:W-:Y:S01]  /*05c0*/  BSSY.RECONVERGENT B1, `(.L_x_16) ;  /* 0x0000038000017945 */ /* 0x000fe20003800200 */
[----:B------:R-:W-:Y:S02]  /*05d0*/  IABS R14, R7 ;  /* 0x00000007000e7213 */ /* 0x000fe40000000000 */
[----:B------:R-:W-:Y:S01]  /*05e0*/  LOP3.LUT R7, R7, R12, RZ, 0x3c, !PT ;  /* 0x0000000c07077212 */ /* 0x000fe200078e3cff */
[----:B------:R-:W-:Y:S01]  /*05f0*/  IMAD.HI.U32 R11, R9, R16, RZ ;  /* 0x00000010090b7227 */ /* 0x000fe200078e00ff */
[----:B------:R-:W-:Y:S02]  /*0600*/  LOP3.LUT R6, R6, R12, RZ, 0x3c, !PT ;  /* 0x0000000c06067212 */ /* 0x000fe400078e3cff */
[----:B------:R-:W-:Y:S01]  /*0610*/  ISETP.GE.AND P4, PT, R7, RZ, PT ;  /* 0x000000ff0700720c */ /* 0x000fe20003f86270 */
[----:B------:R-:W-:Y:S01]  /*0620*/  IMAD.HI.U32 R10, R9, R14, RZ ;  /* 0x0000000e090a7227 */ /* 0x000fe200078e00ff */
[----:B------:R-:W-:-:S02]  /*0630*/  ISETP.GE.AND P6, PT, R6, RZ, PT ;  /* 0x000000ff0600720c */ /* 0x000fc40003fc6270 */
[----:B------:R-:W-:Y:S01]  /*0640*/  IABS R7, R4 ;  /* 0x0000000400077213 */ /* 0x000fe20000000000 */
[-C--:B------:R-:W-:Y:S02]  /*0650*/  IMAD R13, R11, R15.reuse, R16 ;  /* 0x0000000f0b0d7224 */ /* 0x080fe400078e0210 */
[----:B------:R-:W-:-:S03]  /*0660*/  IMAD R9, R10, R15, R14 ;  /* 0x0000000f0a097224 */ /* 0x000fc600078e020e */
[C---:B------:R-:W-:Y:S02]  /*0670*/  ISETP.GT.U32.AND P5, PT, R2.reuse, R13, PT ;  /* 0x0000000d0200720c */ /* 0x040fe40003fa4070 */
[----:B------:R-:W-:-:S11]  /*0680*/  ISETP.GT.U32.AND P3, PT, R2, R9, PT ;  /* 0x000000090200720c */ /* 0x000fd60003f64070 */
[--C-:B------:R-:W-:Y:S02]  /*0690*/  @!P5 IMAD.IADD R13, R13, 0x1, -R2.reuse ;  /* 0x000000010d0dd824 */ /* 0x100fe400078e0a02 */
[----:B------:R-:W-:Y:S02]  /*06a0*/  @!P3 IMAD.IADD R9, R9, 0x1, -R2 ;  /* 0x000000010909b824 */ /* 0x000fe400078e0a02 */
[----:B------:R-:W-:Y:S01]  /*06b0*/  @!P5 VIADD R11, R11, 0x1 ;  /* 0x000000010b0bd836 */ /* 0x000fe20000000000 */
[-C--:B------:R-:W-:Y:S01]  /*06c0*/  ISETP.GE.U32.AND P2, PT, R13, R2.reuse, PT ;  /* 0x000000020d00720c */ /* 0x080fe20003f46070 */
[----:B------:R-:W-:Y:S01]  /*06d0*/  @!P3 VIADD R10, R10, 0x1 ;  /* 0x000000010a0ab836 */ /* 0x000fe20000000000 */
[----:B------:R-:W-:Y:S02]  /*06e0*/  ISETP.GE.U32.AND P1, PT, R9, R2, PT ;  /* 0x000000020900720c */ /* 0x000fe40003f26070 */
[----:B------:R-:W-:-:S09]  /*06f0*/  IABS R9, R5 ;  /* 0x0000000500097213 */ /* 0x000fd20000000000 */
[----:B------:R-:W-:Y:S02]  /*0700*/  @P2 IADD3 R11, PT, PT, R11, 0x1, RZ ;  /* 0x000000010b0b2810 */ /* 0x000fe40007ffe0ff */
[----:B------:R-:W-:-:S03]  /*0710*/  @P1 VIADD R10, R10, 0x1 ;  /* 0x000000010a0a1836 */ /* 0x000fc60000000000 */
[----:B------:R-:W-:Y:S02]  /*0720*/  @!P6 IMAD.MOV R11, RZ, RZ, -R11 ;  /* 0x000000ffff0be224 */ /* 0x000fe400078e0a0b */
[----:B------:R-:W-:-:S03]  /*0730*/  @!P4 IMAD.MOV R10, RZ, RZ, -R10 ;  /* 0x000000ffff0ac224 */ /* 0x000fc600078e0a0a */
[C---:B------:R-:W-:Y:S01]  /*0740*/  SEL R6, R8.reuse, R11, !P0 ;  /* 0x0000000b08067207 */ /* 0x040fe20004000000 */
[----:B------:R-:W-:Y:S01]  /*0750*/  IMAD.MOV.U32 R11, RZ, RZ, R9 ;  /* 0x000000ffff0b7224 */ /* 0x000fe200078e0009 */
[----:B------:R-:W-:Y:S01]  /*0760*/  SEL R2, R8, R10, !P0 ;  /* 0x0000000a08027207 */ /* 0x000fe20004000000 */
[----:B------:R-:W-:-:S07]  /*0770*/  IMAD.MOV.U32 R10, RZ, RZ, R7 ;  /* 0x000000ffff0a7224 */ /* 0x000fce00078e0007 */
.L_x_17:
[-C--:B------:R-:W-:Y:S02]  /*0780*/  IABS R7, R11.reuse ;  /* 0x0000000b00077213 */ /* 0x080fe40000000000 */
[----:B------:R-:W-:Y:S02]  /*0790*/  IABS R15, R10 ;  /* 0x0000000a000f7213 */ /* 0x000fe40000000000 */
[----:B------:R-:W0:Y:S01]  /*07a0*/  I2F.RP R12, R7 ;  /* 0x00000007000c7306 */ /* 0x000e220000209400 */
[----:B------:R-:W-:Y:S02]  /*07b0*/  IABS R16, R11 ;  /* 0x0000000b00107213 */ /* 0x000fe40000000000 */
[----:B------:R-:W-:-:S05]  /*07c0*/  ISETP.GE.AND P1, PT, R10, RZ, PT ;  /* 0x000000ff0a00720c */ /* 0x000fca0003f26270 */
[----:B0-----:R-:W0:Y:S02]  /*07d0*/  MUFU.RCP R12, R12 ;  /* 0x0000000c000c7308 */ /* 0x001e240000001000 */
[----:B0-----:R-:W-:-:S06]  /*07e0*/  VIADD R8, R12, 0xffffffe ;  /* 0x0ffffffe0c087836 */ /* 0x001fcc0000000000 */
[----:B------:R0:W1:Y:S02]  /*07f0*/  F2I.FTZ.U32.TRUNC.NTZ R9, R8 ;  /* 0x0000000800097305 */ /* 0x000064000021f000 */
[----:B0-----:R-:W-:Y:S01]  /*0800*/  IMAD.MOV.U32 R8, RZ, RZ, RZ ;  /* 0x000000ffff087224 */ /* 0x001fe200078e00ff */
[----:B-1----:R-:W-:-:S05]  /*0810*/  IADD3 R14, PT, PT, RZ, -R9, RZ ;  /* 0x80000009ff0e7210 */ /* 0x002fca0007ffe0ff */
[----:B------:R-:W-:Y:S02]  /*0820*/  IMAD R13, R14, R7, RZ ;  /* 0x000000070e0d7224 */ /* 0x000fe400078e02ff */
[----:B------:R-:W-:Y:S02]  /*0830*/  IMAD.MOV.U32 R14, RZ, RZ, R15 ;  /* 0x000000ffff0e7224 */ /* 0x000fe400078e000f */
[----:B------:R-:W-:Y:S01]  /*0840*/  IMAD.HI.U32 R9, R9, R13, R8 ;  /* 0x0000000d09097227 */ /* 0x000fe200078e0008 */
[----:B------:R-:W-:-:S03]  /*0850*/  LOP3.LUT R13, RZ, R11, RZ, 0x33, !PT ;  /* 0x0000000bff0d7212 */ /* 0x000fc600078e33ff */
[----:B------:R-:W-:Y:S02]  /*0860*/  IMAD.MOV R15, RZ, RZ, -R16 ;  /* 0x000000ffff0f7224 */ /* 0x000fe400078e0a10 */
[----:B------:R-:W-:-:S04]  /*0870*/  IMAD.HI.U32 R8, R9, R14, RZ ;  /* 0x0000000e09087227 */ /* 0x000fc800078e00ff */
[----:B------:R-:W-:Y:S02]  /*0880*/  IMAD R8, R8, R15, R14 ;  /* 0x0000000f08087224 */ /* 0x000fe400078e020e */
[----:B------:R-:W-:-:S03]  /*0890*/  IMAD.MOV.U32 R14, RZ, RZ, R11 ;  /* 0x000000ffff0e7224 */ /* 0x000fc600078e000b */
[----:B------:R-:W-:Y:S01]  /*08a0*/  ISETP.GT.U32.AND P0, PT, R7, R8, PT ;  /* 0x000000080700720c */ /* 0x000fe20003f04070 */
[----:B------:R-:W-:-:S12]  /*08b0*/  IMAD.MOV.U32 R10, RZ, RZ, R14 ;  /* 0x000000ffff0a7224 */ /* 0x000fd800078e000e */
[----:B------:R-:W-:-:S05]  /*08c0*/  @!P0 IMAD.IADD R8, R8, 0x1, -R7 ;  /* 0x0000000108088824 */ /* 0x000fca00078e0a07 */
[----:B------:R-:W-:-:S13]  /*08d0*/  ISETP.GT.U32.AND P0, PT, R7, R8, PT ;  /* 0x000000080700720c */ /* 0x000fda0003f04070 */
[----:B------:R-:W-:Y:S01]  /*08e0*/  @!P0 IMAD.IADD R8, R8, 0x1, -R7 ;  /* 0x0000000108088824 */ /* 0x000fe200078e0a07 */
[----:B------:R-:W-:-:S04]  /*08f0*/  ISETP.NE.AND P0, PT, R11, RZ, PT ;  /* 0x000000ff0b00720c */ /* 0x000fc80003f05270 */
[----:B------:R-:W-:-:S04]  /*0900*/  @!P1 IADD3 R8, PT, PT, -R8, RZ, RZ ;  /* 0x000000ff08089210 */ /* 0x000fc80007ffe1ff */
[----:B------:R-:W-:-:S04]  /*0910*/  SEL R11, R13, R8, !P0 ;  /* 0x000000080d0b7207 */ /* 0x000fc80004000000 */
[----:B------:R-:W-:-:S13]  /*0920*/  ISETP.NE.AND P1, PT, R11, RZ, PT ;  /* 0x000000ff0b00720c */ /* 0x000fda0003f25270 */
[----:B------:R-:W-:Y:S05]  /*0930*/  @P1 BRA `(.L_x_17) ;  /* 0xfffffffc00901947 */ /* 0x000fea000383ffff */
[----:B------:R-:W-:Y:S05]  /*0940*/  BSYNC.RECONVERGENT B1 ;  /* 0x0000000000017941 */ /* 0x000fea0003800200 */
.L_x_16:
[----:B------:R-:W-:Y:S02]  /*0950*/  IABS R12, R5 ;  /* 0x00000005000c7213 */ /* 0x000fe40000000000 */
[----:B------:R-:W-:Y:S02]  /*0960*/  IABS R8, R4 ;  /* 0x0000000400087213 */ /* 0x000fe40000000000 */
[----:B------:R-:W-:Y:S01]  /*0970*/  LOP3.LUT R5, R5, R14, RZ, 0x3c, !PT ;  /* 0x0000000e05057212 */ /* 0x000fe200078e3cff */
[----:B------:R-:W-:Y:S01]  /*0980*/  IMAD.HI.U32 R10, R9, R12, RZ ;  /* 0x0000000c090a7227 */ /* 0x000fe200078e00ff */
[----:B------:R-:W-:Y:S02]  /*0990*/  LOP3.LUT R4, R4, R14, RZ, 0x3c, !PT ;  /* 0x0000000e04047212 */ /* 0x000fe400078e3cff */
[----:B------:R-:W-:Y:S01]  /*09a0*/  ISETP.GE.AND P5, PT, R5, RZ, PT ;  /* 0x000000ff0500720c */ /* 0x000fe20003fa6270 */
[----:B------:R-:W-:-:S04]  /*09b0*/  IMAD.HI.U32 R9, R9, R8, RZ ;  /* 0x0000000809097227 */ /* 0x000fc800078e00ff */
[-C--:B------:R-:W-:Y:S02]  /*09c0*/  IMAD R12, R10, R15.reuse, R12 ;  /* 0x0000000f0a0c7224 */ /* 0x080fe400078e020c */
[----:B------:R-:W-:-:S03]  /*09d0*/  IMAD R8, R9, R15, R8 ;  /* 0x0000000f09087224 */ /* 0x000fc600078e0208 */
[C---:B------:R-:W-:Y:S02]  /*09e0*/  ISETP.GT.U32.AND P4, PT, R7.reuse, R12, PT ;  /* 0x0000000c0700720c */ /* 0x040fe40003f84070 */
[----:B------:R-:W-:-:S11]  /*09f0*/  ISETP.GT.U32.AND P3, PT, R7, R8, PT ;  /* 0x000000080700720c */ /* 0x000fd60003f64070 */
[--C-:B------:R-:W-:Y:S02]  /*0a00*/  @!P4 IMAD.IADD R12, R12, 0x1, -R7.reuse ;  /* 0x000000010c0cc824 */ /* 0x100fe400078e0a07 */
[----:B------:R-:W-:Y:S01]  /*0a10*/  @!P3 IMAD.IADD R8, R8, 0x1, -R7 ;  /* 0x000000010808b824 */ /* 0x000fe200078e0a07 */
[----:B------:R-:W-:Y:S01]  /*0a20*/  @!P3 IADD3 R9, PT, PT, R9, 0x1, RZ ;  /* 0x000000010909b810 */ /* 0x000fe20007ffe0ff */
[----:B------:R-:W-:Y:S01]  /*0a30*/  @!P4 VIADD R10, R10, 0x1 ;  /* 0x000000010a0ac836 */ /* 0x000fe20000000000 */
[-C--:B------:R-:W-:Y:S02]  /*0a40*/  ISETP.GE.U32.AND P2, PT, R12, R7.reuse, PT ;  /* 0x000000070c00720c */ /* 0x080fe40003f46070 */
[----:B------:R-:W-:Y:S02]  /*0a50*/  ISETP.GE.U32.AND P1, PT, R8, R7, PT ;  /* 0x000000070800720c */ /* 0x000fe40003f26070 */
[----:B------:R-:W-:-:S09]  /*0a60*/  ISETP.GE.AND P4, PT, R4, RZ, PT ;  /* 0x000000ff0400720c */ /* 0x000fd20003f86270 */
[----:B------:R-:W-:Y:S02]  /*0a70*/  @P2 VIADD R10, R10, 0x1 ;  /* 0x000000010a0a2836 */ /* 0x000fe40000000000 */
[----:B------:R-:W-:Y:S02]  /*0a80*/  @P1 VIADD R9, R9, 0x1 ;  /* 0x0000000109091836 */ /* 0x000fe40000000000 */
[----:B------:R-:W-:Y:S02]  /*0a90*/  @!P5 IMAD.MOV R10, RZ, RZ, -R10 ;  /* 0x000000ffff0ad224 */ /* 0x000fe400078e0a0a */
[----:B------:R-:W-:-:S03]  /*0aa0*/  @!P4 IMAD.MOV R9, RZ, RZ, -R9 ;  /* 0x000000ffff09c224 */ /* 0x000fc600078e0a09 */
[C---:B------:R-:W-:Y:S02]  /*0ab0*/  SEL R5, R13.reuse, R10, !P0 ;  /* 0x0000000a0d057207 */ /* 0x040fe40004000000 */
[----:B------:R-:W-:Y:S02]  /*0ac0*/  SEL R9, R13, R9, !P0 ;  /* 0x000000090d097207 */ /* 0x000fe40004000000 */
[----:B------:R-:W-:-:S04]  /*0ad0*/  ISETP.NE.AND P0, PT, R6, R5, PT ;  /* 0x000000050600720c */ /* 0x000fc80003f05270 */
[----:B------:R-:W-:-:S13]  /*0ae0*/  ISETP.NE.OR P0, PT, R2, R9, P0 ;  /* 0x000000090200720c */ /* 0x000fda0000705670 */
[----:B------:R-:W-:Y:S05]  /*0af0*/  @P0 BRA `(.L_x_13) ;  /* 0x0000000000ac0947 */ /* 0x000fea0003800000 */
[----:B------:R-:W0:Y:S01]  /*0b00*/  LDC.64 R4, c[0x0][0x3a0] ;  /* 0x0000e800ff047b82 */ /* 0x000e220000000a00 */
[----:B------:R-:W1:Y:S07]  /*0b10*/  LDCU UR6, c[0x0][0x388] ;  /* 0x00007100ff0677ac */ /* 0x000e6e0008000800 */
[----:B------:R-:W2:Y:S01]  /*0b20*/  LDC.64 R8, c[0x0][0x3c0] ;  /* 0x0000f000ff087b82 */ /* 0x000ea20000000a00 */
[----:B-1----:R-:W-:Y:S01]  /*0b30*/  IMAD R7, R0, UR6, R3 ;  /* 0x0000000600077c24 */ /* 0x002fe2000f8e0203 */
[----:B------:R-:W1:Y:S03]  /*0b40*/  LDCU UR6, c[0x0][0x3c8] ;  /* 0x00007900ff0677ac */ /* 0x000e660008000800 */
[----:B0-----:R-:W-:-:S03]  /*0b50*/  IMAD.WIDE R4, R7, 0x4, R4 ;  /* 0x0000000407047825 */ /* 0x001fc600078e0204 */
[----:B------:R-:W0:Y:S03]  /*0b60*/  LDC.64 R6, c[0x0][0x3b8] ;  /* 0x0000ee00ff067b82 */ /* 0x000e260000000a00 */
[----:B------:R-:W3:Y:S01]  /*0b70*/  LDG.E R5, desc[UR4][R4.64] ;  /* 0x0000000404057981 */ /* 0x000ee2000c1e1900 */
[----:B-1----:R-:W-:-:S04]  /*0b80*/  IMAD R11, R0, UR6, R3 ;  /* 0x00000006000b7c24 */ /* 0x002fc8000f8e0203 */
[----:B--2---:R-:W-:-:S04]  /*0b90*/  IMAD.WIDE R8, R11, 0x4, R8 ;  /* 0x000000040b087825 */ /* 0x004fc800078e0208 */
[----:B0-----:R-:W-:-:S05]  /*0ba0*/  IMAD.WIDE R6, R11, 0x4, R6 ;  /* 0x000000040b067825 */ /* 0x001fca00078e0206 */
[----:B---3--:R1:W-:Y:S04]  /*0bb0*/  STG.E desc[UR4][R6.64], R5 ;  /* 0x0000000506007986 */ /* 0x0083e8000c101904 */
[----:B------:R1:W-:Y:S01]  /*0bc0*/  STG.E desc[UR4][R8.64], R3 ;  /* 0x0000000308007986 */ /* 0x0003e2000c101904 */
[----:B------:R-:W-:Y:S05]  /*0bd0*/  BRA `(.L_x_13) ;  /* 0x0000000000747947 */ /* 0x000fea0003800000 */
.L_x_14:
[----:B------:R-:W-:Y:S02]  /*0be0*/  LOP3.LUT R8, R7, R4, RZ, 0xfc, !PT ;  /* 0x0000000407087212 */ /* 0x000fe400078efcff */
[----:B------:R-:W-:Y:S02]  /*0bf0*/  LOP3.LUT P0, RZ, R6, R5, RZ, 0xfc, !PT ;  /* 0x0000000506ff7212 */ /* 0x000fe4000780fcff */
[----:B------:R-:W-:-:S13]  /*0c00*/  ISETP.NE.AND P1, PT, R8, RZ, PT ;  /* 0x000000ff0800720c */ /* 0x000fda0003f25270 */
[----:B------:R-:W-:Y:S05]  /*0c10*/  @P0 BRA P1, `(.L_x_13) ;  /* 0x0000000000640947 */ /* 0x000fea0000800000 */
[----:B------:R-:W-:Y:S01]  /*0c20*/  VIMNMX R8, PT, PT, R7, R4, PT ;  /* 0x0000000407087248 */ /* 0x000fe20003fe0100 */
[----:B------:R-:W-:Y:S03]  /*0c30*/  BSSY.RELIABLE B1, `(.L_x_18) ;  /* 0x000000b000017945 */ /* 0x000fe60003800100 */
[----:B------:R-:W-:-:S13]  /*0c40*/  ISETP.GT.AND P0, PT, R8, RZ, PT ;  /* 0x000000ff0800720c */ /* 0x000fda0003f04270 */
[----:B------:R-:W-:Y:S05]  /*0c50*/  @P0 BRA `(.L_x_19) ;  /* 0x0000000000200947 */ /* 0x000fea0003800000 */
[CC--:B------:R-:W-:Y:S02]  /*0c60*/  VIMNMX R8, PT, PT, R6.reuse, R5.reuse, PT ;  /* 0x0000000506087248 */ /* 0x0c0fe40003fe0100 */
[----:B------:R-:W-:Y:S02]  /*0c70*/  LOP3.LUT R4, R7, R4, RZ, 0xc0, !PT ;  /* 0x0000000407047212 */ /* 0x000fe400078ec0ff */
[----:B------:R-:W-:Y:S02]  /*0c80*/  LOP3.LUT R5, R6, R5, RZ, 0xc0, !PT ;  /* 0x0000000506057212 */ /* 0x000fe400078ec0ff */
[----:B------:R-:W-:Y:S02]  /*0c90*/  ISETP.GE.AND P0, PT, R8, 0x1, PT ;  /* 0x000000010800780c */ /* 0x000fe40003f06270 */
[----:B------:R-:W-:Y:S02]  /*0ca0*/  ISETP.GE.AND P1, PT, R4, RZ, PT ;  /* 0x000000ff0400720c */ /* 0x000fe40003f26270 */
[----:B------:R-:W-:-:S13]  /*0cb0*/  ISETP.GE.AND P0, PT, R5, RZ, !P0 ;  /* 0x000000ff0500720c */ /* 0x000fda0004706270 */
[----:B------:R-:W-:Y:S05]  /*0cc0*/  @P0 BREAK.RELIABLE P1, B1 ;  /* 0x0000000000010942 */ /* 0x000fea0000800100 */
[----:B------:R-:W-:Y:S05]  /*0cd0*/  @P0 BRA P1, `(.L_x_13) ;  /* 0x0000000000340947 */ /* 0x000fea0000800000 */
.L_x_19:
[----:B------:R-:W-:Y:S05]  /*0ce0*/  BSYNC.RELIABLE B1 ;  /* 0x0000000000017941 */ /* 0x000fea0003800100 */
.L_x_18:
[----:B------:R-:W0:Y:S01]  /*0cf0*/  LDC.64 R4, c[0x0][0x3a0] ;  /* 0x0000e800ff047b82 */ /* 0x000e220000000a00 */
[----:B------:R-:W-:Y:S01]  /*0d00*/  IMAD R7, R0, R2, R3 ;  /* 0x0000000200077224 */ /* 0x000fe200078e0203 */
[----:B------:R-:W1:Y:S06]  /*0d10*/  LDCU UR6, c[0x0][0x3c8] ;  /* 0x00007900ff0677ac */ /* 0x000e6c0008000800 */
[----:B------:R-:W2:Y:S01]  /*0d20*/  LDC.64 R8, c[0x0][0x3c0] ;  /* 0x0000f000ff087b82 */ /* 0x000ea20000000a00 */
[----:B0-----:R-:W-:-:S07]  /*0d30*/  IMAD.WIDE R4, R7, 0x4, R4 ;  /* 0x0000000407047825 */ /* 0x001fce00078e0204 */
[----:B------:R-:W0:Y:S01]  /*0d40*/  LDC.64 R6, c[0x0][0x3b8] ;  /* 0x0000ee00ff067b82 */ /* 0x000e220000000a00 */
[----:B------:R-:W3:Y:S01]  /*0d50*/  LDG.E R5, desc[UR4][R4.64] ;  /* 0x0000000404057981 */ /* 0x000ee2000c1e1900 */
[----:B-1----:R-:W-:-:S04]  /*0d60*/  IMAD R11, R0, UR6, R3 ;  /* 0x00000006000b7c24 */ /* 0x002fc8000f8e0203 */
[----:B--2---:R-:W-:-:S04]  /*0d70*/  IMAD.WIDE R8, R11, 0x4, R8 ;  /* 0x000000040b087825 */ /* 0x004fc800078e0208 */
[----:B0-----:R-:W-:-:S05]  /*0d80*/  IMAD.WIDE R6, R11, 0x4, R6 ;  /* 0x000000040b067825 */ /* 0x001fca00078e0206 */
[----:B---3--:R0:W-:Y:S04]  /*0d90*/  STG.E desc[UR4][R6.64], R5 ;  /* 0x0000000506007986 */ /* 0x0081e8000c101904 */
[----:B------:R0:W-:Y:S02]  /*0da0*/  STG.E desc[UR4][R8.64], R3 ;  /* 0x0000000308007986 */ /* 0x0001e4000c101904 */
.L_x_13:
[----:B------:R-:W-:Y:S05]  /*0db0*/  BSYNC.RECONVERGENT B0 ;  /* 0x0000000000007941 */ /* 0x000fea0003800200 */
.L_x_12:
[----:B------:R-:W-:Y:S05]  /*0dc0*/  WARPSYNC.ALL ;  /* 0x0000000000007948 */ /* 0x000fea0003800000 */
[----:B------:R-:W-:Y:S06]  /*0dd0*/  BAR.SYNC.DEFER_BLOCKING 0x0 ;  /* 0x0000000000007b1d */ /* 0x000fec0000010000 */
[----:B------:R-:W-:Y:S05]  /*0de0*/  EXIT ;  /* 0x000000000000794d */ /* 0x000fea0003800000 */
.L_x_20:
        /* <DEDUP_REMOVED lines=9> */
.L_x_27:


//--------------------- .text._Z12setDistancesPiS_S_ --------------------------
	.section	.text._Z12setDistancesPiS_S_,"ax",@progbits
	.align	128
        .global         _Z12setDistancesPiS_S_
        .type           _Z12setDistancesPiS_S_,@function
        .size           _Z12setDistancesPiS_S_,(.L_x_28 - _Z12setDistancesPiS_S_)
        .other          _Z12setDistancesPiS_S_,@"STO_CUDA_ENTRY STV_DEFAULT"
_Z12setDistancesPiS_S_:
.text._Z12setDistancesPiS_S_:
[----:B------:R-:W-:Y:S01]  /*0000*/  LDC R1, c[0x0][0x37c] ;  /* 0x0000df00ff017b82 */ /* 0x000fe20000000800 */
[----:B------:R-:W0:Y:S07]  /*0010*/  S2R R13, SR_CTAID.X ;  /* 0x00000000000d7919 */ /* 0x000e2e0000002500 */
[----:B------:R-:W0:Y:S01]  /*0020*/  LDC.64 R6, c[0x0][0x388] ;  /* 0x0000e200ff067b82 */ /* 0x000e220000000a00 */
[----:B------:R-:W1:Y:S01]  /*0030*/  LDCU.64 UR4, c[0x0][0x358] ;  /* 0x00006b00ff0477ac */ /* 0x000e620008000a00 */
[----:B------:R-:W2:Y:S06]  /*0040*/  S2R R15, SR_TID.X ;  /* 0x00000000000f7919 */ /* 0x000eac0000002100 */
[----:B------:R-:W3:Y:S08]  /*0050*/  LDC.64 R8, c[0x0][0x390] ;  /* 0x0000e400ff087b82 */ /* 0x000ef00000000a00 */
[----:B------:R-:W4:Y:S01]  /*0060*/  LDC.64 R10, c[0x0][0x380] ;  /* 0x0000e000ff0a7b82 */ /* 0x000f220000000a00 */
[----:B0-----:R-:W-:-:S04]  /*0070*/  IMAD.WIDE.U32 R2, R13, 0x4, R6 ;  /* 0x000000040d027825 */ /* 0x001fc800078e0006 */
[----:B--2---:R-:W-:Y:S02]  /*0080*/  IMAD.WIDE.U32 R6, R15, 0x4, R6 ;  /* 0x000000040f067825 */ /* 0x004fe400078e0006 */
[----:B-1----:R-:W2:Y:S02]  /*0090*/  LDG.E R2, desc[UR4][R2.64] ;  /* 0x0000000402027981 */ /* 0x002ea4000c1e1900 */
[--C-:B---3--:R-:W-:Y:S02]  /*00a0*/  IMAD.WIDE.U32 R4, R13, 0x4, R8.reuse ;  /* 0x000000040d047825 */ /* 0x108fe400078e0008 */
[----:B------:R-:W2:Y:S02]  /*00b0*/  LDG.E R7, desc[UR4][R6.64] ;  /* 0x0000000406077981 */ /* 0x000ea4000c1e1900 */
[----:B------:R-:W-:Y:S02]  /*00c0*/  IMAD.WIDE.U32 R8, R15, 0x4, R8 ;  /* 0x000000040f087825 */ /* 0x000fe400078e0008 */
[----:B------:R-:W3:Y:S04]  /*00d0*/  LDG.E R4, desc[UR4][R4.64] ;  /* 0x0000000404047981 */ /* 0x000ee8000c1e1900 */
[----:B------:R-:W3:Y:S01]  /*00e0*/  LDG.E R9, desc[UR4][R8.64] ;  /* 0x0000000408097981 */ /* 0x000ee2000c1e1900 */
[----:B------:R-:W0:Y:S02]  /*00f0*/  LDCU UR6, c[0x0][0x360] ;  /* 0x00006c00ff0677ac */ /* 0x000e240008000800 */
[----:B0-----:R-:W-:Y:S01]  /*0100*/  IMAD R13, R13, UR6, R15 ;  /* 0x000000060d0d7c24 */ /* 0x001fe2000f8e020f */
[----:B--2---:R-:W-:-:S04]  /*0110*/  IADD3 R0, PT, PT, R2, -R7, RZ ;  /* 0x8000000702007210 */ /* 0x004fc80007ffe0ff */
[----:B------:R-:W-:Y:S02]  /*0120*/  IABS R14, R0 ;  /* 0x00000000000e7213 */ /* 0x000fe40000000000 */
[----:B---3--:R-:W-:Y:S02]  /*0130*/  IADD3 R12, PT, PT, R4, -R9, RZ ;  /* 0x80000009040c7210 */ /* 0x008fe40007ffe0ff */
[----:B------:R-:W-:Y:S02]  /*0140*/  MOV R15, R14 ;  /* 0x0000000e000f7202 */ /* 0x000fe40000000f00 */
[----:B------:R-:W-:Y:S01]  /*0150*/  IABS R0, R12 ;  /* 0x0000000c00007213 */ /* 0x000fe20000000000 */
[----:B----4-:R-:W-:-:S03]  /*0160*/  IMAD.WIDE R2, R13, 0x4, R10 ;  /* 0x000000040d027825 */ /* 0x010fc600078e020a */
[----:B------:R-:W-:-:S05]  /*0170*/  IADD3 R5, PT, PT, R0, R15, RZ ;  /* 0x0000000f00057210 */ /* 0x000fca0007ffe0ff */
[----:B------:R-:W-:Y:S01]  /*0180*/  STG.E desc[UR4][R2.64], R5 ;  /* 0x0000000502007986 */ /* 0x000fe2000c101904 */
[----:B------:R-:W-:Y:S06]  /*0190*/  BAR.SYNC.DEFER_BLOCKING 0x0 ;  /* 0x0000000000007b1d */ /* 0x000fec0000010000 */
[----:B------:R-:W-:Y:S05]  /*01a0*/  EXIT ;  /* 0x000000000000794d */ /* 0x000fea0003800000 */
.L_x_21:
        /* <DEDUP_REMOVED lines=13> */
.L_x_28:


//--------------------- .text._Z5setHPPii         --------------------------
	.section	.text._Z5setHPPii,"ax",@progbits
	.align	128
        .global         _Z5setHPPii
        .type           _Z5setHPPii,@function
        .size           _Z5setHPPii,(.L_x_29 - _Z5setHPPii)
        .other          _Z5setHPPii,@"STO_CUDA_ENTRY STV_DEFAULT"
_Z5setHPPii:
.text._Z5setHPPii:
[----:B------:R-:W-:Y:S01]  /*0000*/  LDC R1, c[0x0][0x37c] ;  /* 0x0000df00ff017b82 */ /* 0x000fe20000000800 */
[----:B------:R-:W0:Y:S07]  /*0010*/  S2R R5, SR_TID.X ;  /* 0x0000000000057919 */ /* 0x000e2e0000002100 */
[----:B------:R-:W0:Y:S01]  /*0020*/  LDC.64 R2, c[0x0][0x380] ;  /* 0x0000e000ff027b82 */ /* 0x000e220000000a00 */
[----:B------:R-:W1:Y:S07]  /*0030*/  LDCU.64 UR4, c[0x0][0x358] ;  /* 0x00006b00ff0477ac */ /* 0x000e6e0008000a00 */
[----:B------:R-:W1:Y:S01]  /*0040*/  LDC R7, c[0x0][0x388] ;  /* 0x0000e200ff077b82 */ /* 0x000e620000000800 */
[----:B0-----:R-:W-:-:S05]  /*0050*/  IMAD.WIDE.U32 R2, R5, 0x4, R2 ;  /* 0x0000000405027825 */ /* 0x001fca00078e0002 */
[----:B-1----:R-:W-:Y:S01]  /*0060*/  STG.E desc[UR4][R2.64], R7 ;  /* 0x0000000702007986 */ /* 0x002fe2000c101904 */
[----:B------:R-:W-:Y:S05]  /*0070*/  EXIT ;  /* 0x000000000000794d */ /* 0x000fea0003800000 */
.L_x_22:
        /* <DEDUP_REMOVED lines=16> */
.L_x_29:


//--------------------- .nv.shared._Z11updateScorePiS_S_S_S_S_ --------------------------
	.section	.nv.shared._Z11updateScorePiS_S_S_S_S_,"aw",@nobits
	.sectionflags	@""
	.align	16
	.zero		1024


//--------------------- .nv.shared.reserved.0     --------------------------
	.section	.nv.shared.reserved.0,"aw",@nobits
	.weak		__nv_reservedSMEM_offset_0_alias
	.size		__nv_reservedSMEM_offset_0_alias, 0, 64
	.other		__nv_reservedSMEM_offset_0_alias,@"STO_CUDA_RESERVED_SHARED STV_DEFAULT"
__nv_reservedSMEM_offset_0_alias:
	.zero		0
	.zero		64


//--------------------- .nv.shared._Z15minRowWithIndexPiS_S_iii --------------------------
	.section	.nv.shared._Z15minRowWithIndexPiS_S_iii,"aw",@nobits
	.sectionflags	@""
	.align	16
	.zero		1024


//--------------------- .nv.shared._Z11setMinEnemyPi --------------------------
	.section	.nv.shared._Z11setMinEnemyPi,"aw",@nobits
	.sectionflags	@""
	.align	16
	.zero		1024


//--------------------- .nv.shared._Z10setMinDistPi --------------------------
	.section	.nv.shared._Z10setMinDistPi,"aw",@nobits
	.sectionflags	@""
	.align	16
	.zero		1024


//--------------------- .nv.shared._Z9funBeginsPiiiS_S_S_S_S_S_S_i --------------------------
	.section	.nv.shared._Z9funBeginsPiiiS_S_S_S_S_S_S_i,"aw",@nobits
	.sectionflags	@""
	.align	16
	.zero		1024


//--------------------- .nv.shared._Z12setDistancesPiS_S_ --------------------------
	.section	.nv.shared._Z12setDistancesPiS_S_,"aw",@nobits
	.sectionflags	@""
	.align	16
	.zero		1024


//--------------------- .nv.shared._Z5setHPPii    --------------------------
	.section	.nv.shared._Z5setHPPii,"aw",@nobits
	.sectionflags	@""
	.align	16
	.zero		1024


//--------------------- .nv.constant0._Z11updateScorePiS_S_S_S_S_ --------------------------
	.section	.nv.constant0._Z11updateScorePiS_S_S_S_S_,"a",@progbits
	.sectionflags	@""
	.align	4
.nv.constant0._Z11updateScorePiS_S_S_S_S_:
	.zero		944


//--------------------- .nv.constant0._Z15minRowWithIndexPiS_S_iii --------------------------
	.section	.nv.constant0._Z15minRowWithIndexPiS_S_iii,"a",@progbits
	.sectionflags	@""
	.align	4
.nv.constant0._Z15minRowWithIndexPiS_S_iii:
	.zero		932


//--------------------- .nv.constant0._Z11setMinEnemyPi --------------------------
	.section	.nv.constant0._Z11setMinEnemyPi,"a",@progbits
	.sectionflags	@""
	.align	4
.nv.constant0._Z11setMinEnemyPi:
	.zero		904


//--------------------- .nv.constant0._Z10setMinDistPi --------------------------
	.section	.nv.constant0._Z10setMinDistPi,"a",@progbits
	.sectionflags	@""
	.align	4
.nv.constant0._Z10setMinDistPi:
	.zero		904


//--------------------- .nv.constant0._Z9funBeginsPiiiS_S_S_S_S_S_S_i --------------------------
	.section	.nv.constant0._Z9funBeginsPiiiS_S_S_S_S_S_S_i,"a",@progbits
	.sectionflags	@""
	.align	4
.nv.constant0._Z9funBeginsPiiiS_S_S_S_S_S_S_i:
	.zero		972


//--------------------- .nv.constant0._Z12setDistancesPiS_S_ --------------------------
	.section	.nv.constant0._Z12setDistancesPiS_S_,"a",@progbits
	.sectionflags	@""
	.align	4
.nv.constant0._Z12setDistancesPiS_S_:
	.zero		920


//--------------------- .nv.constant0._Z5setHPPii --------------------------
	.section	.nv.constant0._Z5setHPPii,"a",@progbits
	.sectionflags	@""
	.align	4
.nv.constant0._Z5setHPPii:
	.zero		908


//--------------------- SYMBOLS --------------------------

	.type		.nv.reservedSmem.offset0,@object
	.size		.nv.reservedSmem.offset0,0x4
	.type		.nv.reservedSmem.cap,@object
	.size		.nv.reservedSmem.cap,0x4
